// auto-generated by cutlass_sweep.gemm — config: {"arch": "sm_90", "cluster_m": 1, "cluster_n": 1, "dtype": "int8", "dtype_b": "int8", "layout": "nt", "stages": 6, "tile_k": 32, "tile_m": 128, "tile_n": 256}
#include "cutlass/cutlass.h"
#include "cutlass/gemm/collective/collective_builder.hpp"
#include "cutlass/gemm/device/gemm_universal_adapter.h"
#include "cutlass/gemm/kernel/gemm_universal.hpp"
#include "cutlass/epilogue/collective/collective_builder.hpp"

using ElemA = int8_t;
using ElemB = int8_t;
using ElemCD = int8_t;
using Acc  = int32_t;
using TileShape    = cute::Shape<cute::_128, cute::_256, cute::_32>;
using ClusterShape = cute::Shape<cute::_1, cute::_1, cute::_1>;

using CollectiveEpilogue = typename cutlass::epilogue::collective::CollectiveBuilder<
    cutlass::arch::Sm90, cutlass::arch::OpClassTensorOp,
    TileShape, ClusterShape,
    cutlass::epilogue::collective::EpilogueTileAuto,
    Acc, Acc,
    ElemCD, cutlass::layout::RowMajor, 128 / cutlass::sizeof_bits<ElemCD>::value,
    ElemCD, cutlass::layout::RowMajor, 128 / cutlass::sizeof_bits<ElemCD>::value,
    cutlass::epilogue::collective::EpilogueScheduleAuto
  >::CollectiveOp;

using CollectiveMainloop = typename cutlass::gemm::collective::CollectiveBuilder<
    cutlass::arch::Sm90, cutlass::arch::OpClassTensorOp,
    ElemA, cutlass::layout::RowMajor, 128 / cutlass::sizeof_bits<ElemA>::value,
    ElemB, cutlass::layout::ColumnMajor, 128 / cutlass::sizeof_bits<ElemB>::value,
    Acc,
    TileShape, ClusterShape,
    cutlass::gemm::collective::StageCount<6>,
    cutlass::gemm::collective::KernelScheduleAuto
  >::CollectiveOp;

using GemmKernel = cutlass::gemm::kernel::GemmUniversal<
    cute::Shape<int,int,int,int>,
    CollectiveMainloop,
    CollectiveEpilogue
>;
using Gemm = cutlass::gemm::device::GemmUniversalAdapter<GemmKernel>;

// Force the device kernel symbol into the cubin without needing a host main.
auto* _anchor = &cutlass::device_kernel<GemmKernel>;


// ===== COMPILED SASS (sm_90a) =====

	.target	sm_90a

	.elftype	@"ET_EXEC"


//--------------------- .note.nv.tkinfo           --------------------------
	.section	.note.nv.tkinfo,"",@"SHT_NOTE"
	.sectionflags	@"SHF_NOTE_NV_TKINFO"
	.tkinfo
        /*0018*/ 	.word	0x00000002
        /*0030*/ 	.string	""
        /*0030*/ 	.string	"ptxas"
        /*0030*/ 	.string	"Cuda compilation tools, release 13.0, V13.0.88"
        /*0030*/ 	.string	"Build cuda_13.0.r13.0/compiler.36424714_0"
        /*0030*/ 	.string	"-arch sm_90a -m 64 "



//--------------------- .note.nv.cuinfo           --------------------------
	.section	.note.nv.cuinfo,"",@"SHT_NOTE"
	.sectionflags	@"SHF_NOTE_NV_CUINFO"
        /*0018*/ 	.short	0x0002
        /*001a*/ 	.short	0x005a
        /*001c*/ 	.short	0x0082
	.zero		2


//--------------------- .nv.info                  --------------------------
	.section	.nv.info,"",@"SHT_CUDA_INFO"
	.align	4


	//----- nvinfo : EIATTR_REGCOUNT
	.align		4
        /*0000*/ 	.byte	0x04, 0x2f
        /*0002*/ 	.short	(.L_15 - .L_14)
	.align		4
.L_14:
        /*0004*/ 	.word	index@(_ZN7cutlass13device_kernelINS_4gemm6kernel13GemmUniversalIN4cute5tupleIJiiiiEEENS1_10collective13CollectiveMmaINS1_34MainloopSm90TmaGmmaWarpSpecializedILi6ENS5_IJNS4_1CILi1EEESB_SB_EEENS1_35KernelTmaWarpSpecializedCooperativeEEENS5_IJNSA_ILi128EEENSA_ILi256EEENSA_ILi32EEEEEEaNS5_IJlSB_lEEEaSJ_NS4_8TiledMMAINS4_8MMA_AtomIJNS4_4SM904GMMA27MMA_64x256x32_S32S8S8_SS_TNEEEENS4_6LayoutINS5_IJNSA_ILi2EEESB_SB_EEENS5_IJSB_NSA_ILi0EEEST_EEEEENS5_IJNS4_10UnderscoreESW_SW_EEEEENS4_13SM90_TMA_LOADENS4_14ComposedLayoutINS4_7SwizzleILi1ELi4ELi3EEENS4_18smem_ptr_flag_bitsILi8EEENSQ_INS5_IJNSA_ILi8EEESH_EEENS5_IJSH_SB_EEEEEEEvNS4_8identityESZ_S19_vS1A_EENS_8epilogue10collective6detail29Sm90TmaWarpSpecializedAdapterINS1D_15DefaultEpilogueIaSJ_SJ_NS1C_6thread17LinearCombinationIaLi1EiiLNS1H_9ScaleType4KindE0ELNS_15FloatRoundStyleE2EaEENS1_15EpilogueDefaultEEEEEvvEEEEvNT_6ParamsE)
        /*0008*/ 	.word	0x000000a8


	//----- nvinfo : EIATTR_FRAME_SIZE
	.align		4
.L_15:
        /*000c*/ 	.byte	0x04, 0x11
        /*000e*/ 	.short	(.L_17 - .L_16)
	.align		4
.L_16:
        /*0010*/ 	.word	index@(_ZN7cutlass13device_kernelINS_4gemm6kernel13GemmUniversalIN4cute5tupleIJiiiiEEENS1_10collective13CollectiveMmaINS1_34MainloopSm90TmaGmmaWarpSpecializedILi6ENS5_IJNS4_1CILi1EEESB_SB_EEENS1_35KernelTmaWarpSpecializedCooperativeEEENS5_IJNSA_ILi128EEENSA_ILi256EEENSA_ILi32EEEEEEaNS5_IJlSB_lEEEaSJ_NS4_8TiledMMAINS4_8MMA_AtomIJNS4_4SM904GMMA27MMA_64x256x32_S32S8S8_SS_TNEEEENS4_6LayoutINS5_IJNSA_ILi2EEESB_SB_EEENS5_IJSB_NSA_ILi0EEEST_EEEEENS5_IJNS4_10UnderscoreESW_SW_EEEEENS4_13SM90_TMA_LOADENS4_14ComposedLayoutINS4_7SwizzleILi1ELi4ELi3EEENS4_18smem_ptr_flag_bitsILi8EEENSQ_INS5_IJNSA_ILi8EEESH_EEENS5_IJSH_SB_EEEEEEEvNS4_8identityESZ_S19_vS1A_EENS_8epilogue10collective6detail29Sm90TmaWarpSpecializedAdapterINS1D_15DefaultEpilogueIaSJ_SJ_NS1C_6thread17LinearCombinationIaLi1EiiLNS1H_9ScaleType4KindE0ELNS_15FloatRoundStyleE2EaEENS1_15EpilogueDefaultEEEEEvvEEEEvNT_6ParamsE)
        /*0014*/ 	.word	0x00000000


	//----- nvinfo : EIATTR_MIN_STACK_SIZE
	.align		4
.L_17:
        /*0018*/ 	.byte	0x04, 0x12
        /*001a*/ 	.short	(.L_19 - .L_18)
	.align		4
.L_18:
        /*001c*/ 	.word	index@(_ZN7cutlass13device_kernelINS_4gemm6kernel13GemmUniversalIN4cute5tupleIJiiiiEEENS1_10collective13CollectiveMmaINS1_34MainloopSm90TmaGmmaWarpSpecializedILi6ENS5_IJNS4_1CILi1EEESB_SB_EEENS1_35KernelTmaWarpSpecializedCooperativeEEENS5_IJNSA_ILi128EEENSA_ILi256EEENSA_ILi32EEEEEEaNS5_IJlSB_lEEEaSJ_NS4_8TiledMMAINS4_8MMA_AtomIJNS4_4SM904GMMA27MMA_64x256x32_S32S8S8_SS_TNEEEENS4_6LayoutINS5_IJNSA_ILi2EEESB_SB_EEENS5_IJSB_NSA_ILi0EEEST_EEEEENS5_IJNS4_10UnderscoreESW_SW_EEEEENS4_13SM90_TMA_LOADENS4_14ComposedLayoutINS4_7SwizzleILi1ELi4ELi3EEENS4_18smem_ptr_flag_bitsILi8EEENSQ_INS5_IJNSA_ILi8EEESH_EEENS5_IJSH_SB_EEEEEEEvNS4_8identityESZ_S19_vS1A_EENS_8epilogue10collective6detail29Sm90TmaWarpSpecializedAdapterINS1D_15DefaultEpilogueIaSJ_SJ_NS1C_6thread17LinearCombinationIaLi1EiiLNS1H_9ScaleType4KindE0ELNS_15FloatRoundStyleE2EaEENS1_15EpilogueDefaultEEEEEvvEEEEvNT_6ParamsE)
        /*0020*/ 	.word	0x00000000
.L_19:


//--------------------- .nv.compat                --------------------------
	.section	.nv.compat,"",@"SHT_CUDA_COMPAT_INFO"
	.align	4
        /*0000*/ 	.byte	0x02, 0x09, 0x01, 0x00, 0x02, 0x02, 0x04, 0x00, 0x02, 0x05, 0x05, 0x00, 0x03, 0x07, 0x01, 0x01
        /*0010*/ 	.byte	0x02, 0x03, 0x01, 0x00, 0x02, 0x06, 0x01, 0x00, 0x04, 0x0b, 0x08, 0x00, 0x00, 0x00, 0x00, 0x00
        /*0020*/ 	.byte	0x00, 0x00, 0x00, 0x00


//--------------------- .nv.info._ZN7cutlass13device_kernelINS_4gemm6kernel13GemmUniversalIN4cute5tupleIJiiiiEEENS1_10collective13CollectiveMmaINS1_34MainloopSm90TmaGmmaWarpSpecializedILi6ENS5_IJNS4_1CILi1EEESB_SB_EEENS1_35KernelTmaWarpSpecializedCooperativeEEENS5_IJNSA_ILi128EEENSA_ILi256EEENSA_ILi32EEEEEEaNS5_IJlSB_lEEEaSJ_NS4_8TiledMMAINS4_8MMA_AtomIJNS4_4SM904GMMA27MMA_64x256x32_S32S8S8_SS_TNEEEENS4_6LayoutINS5_IJNSA_ILi2EEESB_SB_EEENS5_IJSB_NSA_ILi0EEEST_EEEEENS5_IJNS4_10UnderscoreESW_SW_EEEEENS4_13SM90_TMA_LOADENS4_14ComposedLayoutINS4_7SwizzleILi1ELi4ELi3EEENS4_18smem_ptr_flag_bitsILi8EEENSQ_INS5_IJNSA_ILi8EEESH_EEENS5_IJSH_SB_EEEEEEEvNS4_8identityESZ_S19_vS1A_EENS_8epilogue10collective6detail29Sm90TmaWarpSpecializedAdapterINS1D_15DefaultEpilogueIaSJ_SJ_NS1C_6thread17LinearCombinationIaLi1EiiLNS1H_9ScaleType4KindE0ELNS_15FloatRoundStyleE2EaEENS1_15EpilogueDefaultEEEEEvvEEEEvNT_6ParamsE --------------------------
	.section	.nv.info._ZN7cutlass13device_kernelINS_4gemm6kernel13GemmUniversalIN4cute5tupleIJiiiiEEENS1_10collective13CollectiveMmaINS1_34MainloopSm90TmaGmmaWarpSpecializedILi6ENS5_IJNS4_1CILi1EEESB_SB_EEENS1_35KernelTmaWarpSpecializedCooperativeEEENS5_IJNSA_ILi128EEENSA_ILi256EEENSA_ILi32EEEEEEaNS5_IJlSB_lEEEaSJ_NS4_8TiledMMAINS4_8MMA_AtomIJNS4_4SM904GMMA27MMA_64x256x32_S32S8S8_SS_TNEEEENS4_6LayoutINS5_IJNSA_ILi2EEESB_SB_EEENS5_IJSB_NSA_ILi0EEEST_EEEEENS5_IJNS4_10UnderscoreESW_SW_EEEEENS4_13SM90_TMA_LOADENS4_14ComposedLayoutINS4_7SwizzleILi1ELi4ELi3EEENS4_18smem_ptr_flag_bitsILi8EEENSQ_INS5_IJNSA_ILi8EEESH_EEENS5_IJSH_SB_EEEEEEEvNS4_8identityESZ_S19_vS1A_EENS_8epilogue10collective6detail29Sm90TmaWarpSpecializedAdapterINS1D_15DefaultEpilogueIaSJ_SJ_NS1C_6thread17LinearCombinationIaLi1EiiLNS1H_9ScaleType4KindE0ELNS_15FloatRoundStyleE2EaEENS1_15EpilogueDefaultEEEEEvvEEEEvNT_6ParamsE,"",@"SHT_CUDA_INFO"
	.sectionflags	@""
	.align	4


	//----- nvinfo : EIATTR_CUDA_API_VERSION
	.align		4
        /*0000*/ 	.byte	0x04, 0x37
        /*0002*/ 	.short	(.L_21 - .L_20)
.L_20:
        /*0004*/ 	.word	0x00000082


	//----- nvinfo : EIATTR_KPARAM_INFO
	.align		4
.L_21:
        /*0008*/ 	.byte	0x04, 0x17
        /*000a*/ 	.short	(.L_23 - .L_22)
.L_22:
        /*000c*/ 	.word	0x00000000
        /*0010*/ 	.short	0x0000
        /*0012*/ 	.short	0x0070
        /*0014*/ 	.byte	0x00, 0xf0, 0x01, 0x10


	//----- nvinfo : EIATTR_SPARSE_MMA_MASK
	.align		4
.L_23:
        /*0018*/ 	.byte	0x03, 0x50
        /*001a*/ 	.short	0x0000


	//----- nvinfo : EIATTR_MAXREG_COUNT
	.align		4
        /*001c*/ 	.byte	0x03, 0x1b
        /*001e*/ 	.short	0x00a8


	//----- nvinfo : EIATTR_NUM_BARRIERS
	.align		4
        /*0020*/ 	.byte	0x02, 0x4c
        /*0022*/ 	.byte	0x01
	.zero		1


	//----- nvinfo : EIATTR_EXTERNS
	.align		4
        /*0024*/ 	.byte	0x04, 0x0f
        /*0026*/ 	.short	(.L_25 - .L_24)


	//   ....[0]....
	.align		4
.L_24:
        /*0028*/ 	.word	index@(__assertfail)


	//----- nvinfo : EIATTR_MERCURY_ISA_VERSION
	.align		4
.L_25:
        /*002c*/ 	.byte	0x03, 0x5f
        /*002e*/ 	.short	0x0101


	//----- nvinfo : EIATTR_INT_WARP_WIDE_INSTR_OFFSETS
	.align		4
        /*0030*/ 	.byte	0x04, 0x31
        /*0032*/ 	.short	(.L_27 - .L_26)


	//   ....[0]....
.L_26:
        /*0034*/ 	.word	0x000003f0


	//   ....[1]....
        /*0038*/ 	.word	0x00000420


	//   ....[2]....
        /*003c*/ 	.word	0x00000500


	//----- nvinfo : EIATTR_COOP_GROUP_MASK_REGIDS
	.align		4
.L_27:
        /*0040*/ 	.byte	0x04, 0x29
        /*0042*/ 	.short	(.L_29 - .L_28)


	//   ....[0]....
.L_28:
        /*0044*/ 	.word	0xffffffff


	//   ....[1]....
        /*0048*/ 	.word	0xffffffff


	//   ....[2]....
        /*004c*/ 	.word	0xffffffff


	//   ....[3]....
        /*0050*/ 	.word	0xffffffff


	//   ....[4]....
        /*0054*/ 	.word	0xffffffff


	//----- nvinfo : EIATTR_COOP_GROUP_INSTR_OFFSETS
	.align		4
.L_29:
        /*0058*/ 	.byte	0x04, 0x28
        /*005a*/ 	.short	(.L_31 - .L_30)


	//   ....[0]....
.L_30:
        /*005c*/ 	.word	0x00000060


	//   ....[1]....
        /*0060*/ 	.word	0x00000070


	//   ....[2]....
        /*0064*/ 	.word	0x00000130


	//   ....[3]....
        /*0068*/ 	.word	0x00000300


	//   ....[4]....
        /*006c*/ 	.word	0x00000fb0


	//----- nvinfo : EIATTR_REG_RECONFIG
	.align		4
.L_31:
        /*0070*/ 	.byte	0x01, 0x54
	.zero		2


	//----- nvinfo : EIATTR_SYSCALL_OFFSETS
	.align		4
        /*0074*/ 	.byte	0x04, 0x46
        /*0076*/ 	.short	(.L_33 - .L_32)


	//   ....[0]....
.L_32:
        /*0078*/ 	.word	0x00001170


	//----- nvinfo : EIATTR_MBARRIER_INSTR_OFFSETS
	.align		4
.L_33:
        /*007c*/ 	.byte	0x04, 0x39
        /*007e*/ 	.short	(.L_35 - .L_34)


	//   ....[0]....
.L_34:
        /*0080*/ 	.word	0x00000230
        /*0084*/ 	.word	0x000000ff
        /*0088*/ 	.word	0x00000000
        /*008c*/ 	.short	0x0100
        /*008e*/ 	.byte	0x08
	.zero		1


	//   ....[1]....
        /*0090*/ 	.word	0x00000240
        /*0094*/ 	.word	0x000000ff
        /*0098*/ 	.word	0x00000030
        /*009c*/ 	.short	0x0100
        /*009e*/ 	.byte	0x08
	.zero		1


	//   ....[2]....
        /*00a0*/ 	.word	0x00000250
        /*00a4*/ 	.word	0x000000ff
        /*00a8*/ 	.word	0x00000008
        /*00ac*/ 	.short	0x0100
        /*00ae*/ 	.byte	0x08
	.zero		1


	//   ....[3]....
        /*00b0*/ 	.word	0x00000260
        /*00b4*/ 	.word	0x000000ff
        /*00b8*/ 	.word	0x00000038
        /*00bc*/ 	.short	0x0100
        /*00be*/ 	.byte	0x08
	.zero		1


	//   ....[4]....
        /*00c0*/ 	.word	0x00000270
        /*00c4*/ 	.word	0x000000ff
        /*00c8*/ 	.word	0x00000010
        /*00cc*/ 	.short	0x0100
        /*00ce*/ 	.byte	0x08
	.zero		1


	//   ....[5]....
        /*00d0*/ 	.word	0x00000280
        /*00d4*/ 	.word	0x000000ff
        /*00d8*/ 	.word	0x00000040
        /*00dc*/ 	.short	0x0100
        /*00de*/ 	.byte	0x08
	.zero		1


	//   ....[6]....
        /*00e0*/ 	.word	0x00000290
        /*00e4*/ 	.word	0x000000ff
        /*00e8*/ 	.word	0x00000018
        /*00ec*/ 	.short	0x0100
        /*00ee*/ 	.byte	0x08
	.zero		1


	//   ....[7]....
        /*00f0*/ 	.word	0x000002a0
        /*00f4*/ 	.word	0x000000ff
        /*00f8*/ 	.word	0x00000048
        /*00fc*/ 	.short	0x0100
        /*00fe*/ 	.byte	0x08
	.zero		1


	//   ....[8]....
        /*0100*/ 	.word	0x000002b0
        /*0104*/ 	.word	0x000000ff
        /*0108*/ 	.word	0x00000020
        /*010c*/ 	.short	0x0100
        /*010e*/ 	.byte	0x08
	.zero		1


	//   ....[9]....
        /*0110*/ 	.word	0x000002c0
        /*0114*/ 	.word	0x000000ff
        /*0118*/ 	.word	0x00000050
        /*011c*/ 	.short	0x0100
        /*011e*/ 	.byte	0x08
	.zero		1


	//   ....[10]....
        /*0120*/ 	.word	0x000002d0
        /*0124*/ 	.word	0x000000ff
        /*0128*/ 	.word	0x00000028
        /*012c*/ 	.short	0x0100
        /*012e*/ 	.byte	0x08
	.zero		1


	//   ....[11]....
        /*0130*/ 	.word	0x000002e0
        /*0134*/ 	.word	0x000000ff
        /*0138*/ 	.word	0x00000058
        /*013c*/ 	.short	0x0100
        /*013e*/ 	.byte	0x08
	.zero		1


	//   ....[12]....
        /*0140*/ 	.word	0x00000570
        /*0144*/ 	.word	0x000000ff
        /*0148*/ 	.word	0x00000070
        /*014c*/ 	.short	0x0100
        /*014e*/ 	.byte	0x06
	.zero		1


	//   ....[13]....
        /*0150*/ 	.word	0x000005d0
        /*0154*/ 	.word	0x000000ff
        /*0158*/ 	.word	0x00000078
        /*015c*/ 	.short	0x0100
        /*015e*/ 	.byte	0x06
	.zero		1


	//   ....[14]....
        /*0160*/ 	.word	0x00001240
        /*0164*/ 	.word	0x00000003
        /*0168*/ 	.word	0x00000000
        /*016c*/ 	.short	0x010a
        /*016e*/ 	.byte	0x3f
	.zero		1


	//   ....[15]....
        /*0170*/ 	.word	0x00001280
        /*0174*/ 	.word	0x00000003
        /*0178*/ 	.word	0x00000000
        /*017c*/ 	.short	0x010a
        /*017e*/ 	.byte	0x3f
	.zero		1


	//   ....[16]....
        /*0180*/ 	.word	0x000014e0
        /*0184*/ 	.word	0x00000005
        /*0188*/ 	.word	0x00000000
        /*018c*/ 	.short	0x010a
        /*018e*/ 	.byte	0x3f
	.zero		1


	//   ....[17]....
        /*0190*/ 	.word	0x00001520
        /*0194*/ 	.word	0x00000005
        /*0198*/ 	.word	0x00000000
        /*019c*/ 	.short	0x010a
        /*019e*/ 	.byte	0x3f
	.zero		1


	//   ....[18]....
        /*01a0*/ 	.word	0x00001610
        /*01a4*/ 	.word	0x00000004
        /*01a8*/ 	.word	0x00000000
        /*01ac*/ 	.short	0x0101
        /*01ae*/ 	.byte	0x3f
	.zero		1


	//   ....[19]....
        /*01b0*/ 	.word	0x000017f0
        /*01b4*/ 	.word	0x00000000
        /*01b8*/ 	.word	0x00000000
        /*01bc*/ 	.short	0x0101
        /*01be*/ 	.byte	0x3f
	.zero		1


	//   ....[20]....
        /*01c0*/ 	.word	0x00008d80
        /*01c4*/ 	.word	0x0000000e
        /*01c8*/ 	.word	0x00000030
        /*01cc*/ 	.short	0x010a
        /*01ce*/ 	.byte	0x3f
	.zero		1


	//   ....[21]....
        /*01d0*/ 	.word	0x00009100
        /*01d4*/ 	.word	0x00000006
        /*01d8*/ 	.word	0x00000078
        /*01dc*/ 	.short	0x0101
        /*01de*/ 	.byte	0x3f
	.zero		1


	//   ....[22]....
        /*01e0*/ 	.word	0x00009830
        /*01e4*/ 	.word	0x00000007
        /*01e8*/ 	.word	0x00000000
        /*01ec*/ 	.short	0x010a
        /*01ee*/ 	.byte	0x3f
	.zero		1


	//   ....[23]....
        /*01f0*/ 	.word	0x000098b0
        /*01f4*/ 	.word	0x00000009
        /*01f8*/ 	.word	0x00000000
        /*01fc*/ 	.short	0x010a
        /*01fe*/ 	.byte	0x3f
	.zero		1


	//   ....[24]....
        /*0200*/ 	.word	0x00009940
        /*0204*/ 	.word	0x00000006
        /*0208*/ 	.word	0x00000000
        /*020c*/ 	.short	0x010a
        /*020e*/ 	.byte	0x3f
	.zero		1


	//   ....[25]....
        /*0210*/ 	.word	0x000099d0
        /*0214*/ 	.word	0x00000009
        /*0218*/ 	.word	0x00000000
        /*021c*/ 	.short	0x010a
        /*021e*/ 	.byte	0x3f
	.zero		1


	//   ....[26]....
        /*0220*/ 	.word	0x00009a60
        /*0224*/ 	.word	0x00000006
        /*0228*/ 	.word	0x00000000
        /*022c*/ 	.short	0x010a
        /*022e*/ 	.byte	0x3f
	.zero		1


	//   ....[27]....
        /*0230*/ 	.word	0x00009af0
        /*0234*/ 	.word	0x00000003
        /*0238*/ 	.word	0x00000000
        /*023c*/ 	.short	0x010a
        /*023e*/ 	.byte	0x3f
	.zero		1


	//   ....[28]....
        /*0240*/ 	.word	0x00009b50
        /*0244*/ 	.word	0x00000003
        /*0248*/ 	.word	0x00000000
        /*024c*/ 	.short	0x010a
        /*024e*/ 	.byte	0x3f
	.zero		1


	//   ....[29]....
        /*0250*/ 	.word	0x00009ba0
        /*0254*/ 	.word	0x00000005
        /*0258*/ 	.word	0x00000000
        /*025c*/ 	.short	0x010a
        /*025e*/ 	.byte	0x3f
	.zero		1


	//   ....[30]....
        /*0260*/ 	.word	0x00009c70
        /*0264*/ 	.word	0x0000000e
        /*0268*/ 	.word	0x00000030
        /*026c*/ 	.short	0x010a
        /*026e*/ 	.byte	0x3f
	.zero		1


	//   ....[31]....
        /*0270*/ 	.word	0x00009d40
        /*0274*/ 	.word	0x00000007
        /*0278*/ 	.word	0x00000000
        /*027c*/ 	.short	0x010a
        /*027e*/ 	.byte	0x3f
	.zero		1


	//   ....[32]....
        /*0280*/ 	.word	0x00009d90
        /*0284*/ 	.word	0x00000009
        /*0288*/ 	.word	0x00000000
        /*028c*/ 	.short	0x010a
        /*028e*/ 	.byte	0x3f
	.zero		1


	//   ....[33]....
        /*0290*/ 	.word	0x00009de0
        /*0294*/ 	.word	0x00000006
        /*0298*/ 	.word	0x00000000
        /*029c*/ 	.short	0x010a
        /*029e*/ 	.byte	0x3f
	.zero		1


	//   ....[34]....
        /*02a0*/ 	.word	0x00009e30
        /*02a4*/ 	.word	0x00000009
        /*02a8*/ 	.word	0x00000000
        /*02ac*/ 	.short	0x010a
        /*02ae*/ 	.byte	0x3f
	.zero		1


	//   ....[35]....
        /*02b0*/ 	.word	0x00009e80
        /*02b4*/ 	.word	0x00000006
        /*02b8*/ 	.word	0x00000000
        /*02bc*/ 	.short	0x010a
        /*02be*/ 	.byte	0x3f
	.zero		1


	//----- nvinfo : EIATTR_NUM_MBARRIERS
	.align		4
.L_35:
        /*02c0*/ 	.byte	0x03, 0x38
        /*02c2*/ 	.short	0x000e


	//----- nvinfo : EIATTR_EXIT_INSTR_OFFSETS
	.align		4
        /*02c4*/ 	.byte	0x04, 0x1c
        /*02c6*/ 	.short	(.L_37 - .L_36)


	//   ....[0]....
.L_36:
        /*02c8*/ 	.word	0x00000620


	//   ....[1]....
        /*02cc*/ 	.word	0x00000ef0


	//   ....[2]....
        /*02d0*/ 	.word	0x000083f0


	//   ....[3]....
        /*02d4*/ 	.word	0x00008a20


	//   ....[4]....
        /*02d8*/ 	.word	0x00009b40


	//----- nvinfo : EIATTR_MAX_THREADS
	.align		4
.L_37:
        /*02dc*/ 	.byte	0x04, 0x05
        /*02de*/ 	.short	(.L_39 - .L_38)
.L_38:
        /*02e0*/ 	.word	0x00000180
        /*02e4*/ 	.word	0x00000001
        /*02e8*/ 	.word	0x00000001


	//----- nvinfo : EIATTR_CRS_STACK_SIZE
	.align		4
.L_39:
        /*02ec*/ 	.byte	0x04, 0x1e
        /*02ee*/ 	.short	(.L_41 - .L_40)
.L_40:
        /*02f0*/ 	.word	0x00000000


	//----- nvinfo : EIATTR_CBANK_PARAM_SIZE
	.align		4
.L_41:
        /*02f4*/ 	.byte	0x03, 0x19
        /*02f6*/ 	.short	0x0470


	//----- nvinfo : EIATTR_PARAM_CBANK
	.align		4
        /*02f8*/ 	.byte	0x04, 0x0a
        /*02fa*/ 	.short	(.L_43 - .L_42)
	.align		4
.L_42:
        /*02fc*/ 	.word	index@(.nv.constant0._ZN7cutlass13device_kernelINS_4gemm6kernel13GemmUniversalIN4cute5tupleIJiiiiEEENS1_10collective13CollectiveMmaINS1_34MainloopSm90TmaGmmaWarpSpecializedILi6ENS5_IJNS4_1CILi1EEESB_SB_EEENS1_35KernelTmaWarpSpecializedCooperativeEEENS5_IJNSA_ILi128EEENSA_ILi256EEENSA_ILi32EEEEEEaNS5_IJlSB_lEEEaSJ_NS4_8TiledMMAINS4_8MMA_AtomIJNS4_4SM904GMMA27MMA_64x256x32_S32S8S8_SS_TNEEEENS4_6LayoutINS5_IJNSA_ILi2EEESB_SB_EEENS5_IJSB_NSA_ILi0EEEST_EEEEENS5_IJNS4_10UnderscoreESW_SW_EEEEENS4_13SM90_TMA_LOADENS4_14ComposedLayoutINS4_7SwizzleILi1ELi4ELi3EEENS4_18smem_ptr_flag_bitsILi8EEENSQ_INS5_IJNSA_ILi8EEESH_EEENS5_IJSH_SB_EEEEEEEvNS4_8identityESZ_S19_vS1A_EENS_8epilogue10collective6detail29Sm90TmaWarpSpecializedAdapterINS1D_15DefaultEpilogueIaSJ_SJ_NS1C_6thread17LinearCombinationIaLi1EiiLNS1H_9ScaleType4KindE0ELNS_15FloatRoundStyleE2EaEENS1_15EpilogueDefaultEEEEEvvEEEEvNT_6ParamsE)
        /*0300*/ 	.short	0x0210
        /*0302*/ 	.short	0x0470


	//----- nvinfo : EIATTR_SW_WAR
	.align		4
.L_43:
        /*0304*/ 	.byte	0x04, 0x36
        /*0306*/ 	.short	(.L_45 - .L_44)
.L_44:
        /*0308*/ 	.word	0x00000008
.L_45:


//--------------------- .nv.callgraph             --------------------------
	.section	.nv.callgraph,"",@"SHT_CUDA_CALLGRAPH"
	.align	4
	.sectionentsize	8
	.align		4
        /*0000*/ 	.word	0x00000000
	.align		4
        /*0004*/ 	.word	0xffffffff
	.align		4
        /*0008*/ 	.word	index@(_ZN7cutlass13device_kernelINS_4gemm6kernel13GemmUniversalIN4cute5tupleIJiiiiEEENS1_10collective13CollectiveMmaINS1_34MainloopSm90TmaGmmaWarpSpecializedILi6ENS5_IJNS4_1CILi1EEESB_SB_EEENS1_35KernelTmaWarpSpecializedCooperativeEEENS5_IJNSA_ILi128EEENSA_ILi256EEENSA_ILi32EEEEEEaNS5_IJlSB_lEEEaSJ_NS4_8TiledMMAINS4_8MMA_AtomIJNS4_4SM904GMMA27MMA_64x256x32_S32S8S8_SS_TNEEEENS4_6LayoutINS5_IJNSA_ILi2EEESB_SB_EEENS5_IJSB_NSA_ILi0EEEST_EEEEENS5_IJNS4_10UnderscoreESW_SW_EEEEENS4_13SM90_TMA_LOADENS4_14ComposedLayoutINS4_7SwizzleILi1ELi4ELi3EEENS4_18smem_ptr_flag_bitsILi8EEENSQ_INS5_IJNSA_ILi8EEESH_EEENS5_IJSH_SB_EEEEEEEvNS4_8identityESZ_S19_vS1A_EENS_8epilogue10collective6detail29Sm90TmaWarpSpecializedAdapterINS1D_15DefaultEpilogueIaSJ_SJ_NS1C_6thread17LinearCombinationIaLi1EiiLNS1H_9ScaleType4KindE0ELNS_15FloatRoundStyleE2EaEENS1_15EpilogueDefaultEEEEEvvEEEEvNT_6ParamsE)
	.align		4
        /*000c*/ 	.word	index@(__assertfail)
	.align		4
        /*0010*/ 	.word	0x00000000
	.align		4
        /*0014*/ 	.word	0xfffffffe
	.align		4
        /*0018*/ 	.word	0x00000000
	.align		4
        /*001c*/ 	.word	0xfffffffd
	.align		4
        /*0020*/ 	.word	0x00000000
	.align		4
        /*0024*/ 	.word	0xfffffffc


//--------------------- .nv.constant4             --------------------------
	.section	.nv.constant4,"a",@progbits
	.align	8
	.align		8
.nv.constant4:
        /*0000*/ 	.dword	__assertfail
	.align		8
        /*0008*/ 	.dword	__unnamed_1
	.align		8
        /*0010*/ 	.dword	_ZN40_INTERNAL_a3535c44_4_k_cu_760a3b60_208484cuda3std3__45__cpo5beginE
	.align		8
        /*0018*/ 	.dword	_ZN40_INTERNAL_a3535c44_4_k_cu_760a3b60_208484cuda3std3__45__cpo3endE
	.align		8
        /*0020*/ 	.dword	_ZN40_INTERNAL_a3535c44_4_k_cu_760a3b60_208484cuda3std3__45__cpo6cbeginE
	.align		8
        /*0028*/ 	.dword	_ZN40_INTERNAL_a3535c44_4_k_cu_760a3b60_208484cuda3std3__45__cpo4cendE
	.align		8
        /*0030*/ 	.dword	_ZN40_INTERNAL_a3535c44_4_k_cu_760a3b60_208484cuda3std3__442_GLOBAL__N__a3535c44_4_k_cu_760a3b60_208486ignoreE
	.align		8
        /*0038*/ 	.dword	_ZN40_INTERNAL_a3535c44_4_k_cu_760a3b60_208484cuda3std3__419piecewise_constructE
	.align		8
        /*0040*/ 	.dword	_ZN40_INTERNAL_a3535c44_4_k_cu_760a3b60_208484cuda3std3__48in_placeE
	.align		8
        /*0048*/ 	.dword	_ZN40_INTERNAL_a3535c44_4_k_cu_760a3b60_208484cuda3std6ranges3__45__cpo4swapE
	.align		8
        /*0050*/ 	.dword	_ZN40_INTERNAL_a3535c44_4_k_cu_760a3b60_208484cuda3std6ranges3__45__cpo9iter_moveE
	.align		8
        /*0058*/ 	.dword	_ZN40_INTERNAL_a3535c44_4_k_cu_760a3b60_208484cute7productE
	.align		8
        /*0060*/ 	.dword	_ZN40_INTERNAL_a3535c44_4_k_cu_760a3b60_208484cute1_E
	.align		8
        /*0068*/ 	.dword	$str$22
	.align		8
        /*0070*/ 	.dword	$str$23


//--------------------- .text._ZN7cutlass13device_kernelINS_4gemm6kernel13GemmUniversalIN4cute5tupleIJiiiiEEENS1_10collective13CollectiveMmaINS1_34MainloopSm90TmaGmmaWarpSpecializedILi6ENS5_IJNS4_1CILi1EEESB_SB_EEENS1_35KernelTmaWarpSpecializedCooperativeEEENS5_IJNSA_ILi128EEENSA_ILi256EEENSA_ILi32EEEEEEaNS5_IJlSB_lEEEaSJ_NS4_8TiledMMAINS4_8MMA_AtomIJNS4_4SM904GMMA27MMA_64x256x32_S32S8S8_SS_TNEEEENS4_6LayoutINS5_IJNSA_ILi2EEESB_SB_EEENS5_IJSB_NSA_ILi0EEEST_EEEEENS5_IJNS4_10UnderscoreESW_SW_EEEEENS4_13SM90_TMA_LOADENS4_14ComposedLayoutINS4_7SwizzleILi1ELi4ELi3EEENS4_18smem_ptr_flag_bitsILi8EEENSQ_INS5_IJNSA_ILi8EEESH_EEENS5_IJSH_SB_EEEEEEEvNS4_8identityESZ_S19_vS1A_EENS_8epilogue10collective6detail29Sm90TmaWarpSpecializedAdapterINS1D_15DefaultEpilogueIaSJ_SJ_NS1C_6thread17LinearCombinationIaLi1EiiLNS1H_9ScaleType4KindE0ELNS_15FloatRoundStyleE2EaEENS1_15EpilogueDefaultEEEEEvvEEEEvNT_6ParamsE --------------------------
	.section	.text._ZN7cutlass13device_kernelINS_4gemm6kernel13GemmUniversalIN4cute5tupleIJiiiiEEENS1_10collective13CollectiveMmaINS1_34MainloopSm90TmaGmmaWarpSpecializedILi6ENS5_IJNS4_1CILi1EEESB_SB_EEENS1_35KernelTmaWarpSpecializedCooperativeEEENS5_IJNSA_ILi128EEENSA_ILi256EEENSA_ILi32EEEEEEaNS5_IJlSB_lEEEaSJ_NS4_8TiledMMAINS4_8MMA_AtomIJNS4_4SM904GMMA27MMA_64x256x32_S32S8S8_SS_TNEEEENS4_6LayoutINS5_IJNSA_ILi2EEESB_SB_EEENS5_IJSB_NSA_ILi0EEEST_EEEEENS5_IJNS4_10UnderscoreESW_SW_EEEEENS4_13SM90_TMA_LOADENS4_14ComposedLayoutINS4_7SwizzleILi1ELi4ELi3EEENS4_18smem_ptr_flag_bitsILi8EEENSQ_INS5_IJNSA_ILi8EEESH_EEENS5_IJSH_SB_EEEEEEEvNS4_8identityESZ_S19_vS1A_EENS_8epilogue10collective6detail29Sm90TmaWarpSpecializedAdapterINS1D_15DefaultEpilogueIaSJ_SJ_NS1C_6thread17LinearCombinationIaLi1EiiLNS1H_9ScaleType4KindE0ELNS_15FloatRoundStyleE2EaEENS1_15EpilogueDefaultEEEEEvvEEEEvNT_6ParamsE,"ax",@progbits
	.align	128
.text._ZN7cutlass13device_kernelINS_4gemm6kernel13GemmUniversalIN4cute5tupleIJiiiiEEENS1_10collective13CollectiveMmaINS1_34MainloopSm90TmaGmmaWarpSpecializedILi6ENS5_IJNS4_1CILi1EEESB_SB_EEENS1_35KernelTmaWarpSpecializedCooperativeEEENS5_IJNSA_ILi128EEENSA_ILi256EEENSA_ILi32EEEEEEaNS5_IJlSB_lEEEaSJ_NS4_8TiledMMAINS4_8MMA_AtomIJNS4_4SM904GMMA27MMA_64x256x32_S32S8S8_SS_TNEEEENS4_6LayoutINS5_IJNSA_ILi2EEESB_SB_EEENS5_IJSB_NSA_ILi0EEEST_EEEEENS5_IJNS4_10UnderscoreESW_SW_EEEEENS4_13SM90_TMA_LOADENS4_14ComposedLayoutINS4_7SwizzleILi1ELi4ELi3EEENS4_18smem_ptr_flag_bitsILi8EEENSQ_INS5_IJNSA_ILi8EEESH_EEENS5_IJSH_SB_EEEEEEEvNS4_8identityESZ_S19_vS1A_EENS_8epilogue10collective6detail29Sm90TmaWarpSpecializedAdapterINS1D_15DefaultEpilogueIaSJ_SJ_NS1C_6thread17LinearCombinationIaLi1EiiLNS1H_9ScaleType4KindE0ELNS_15FloatRoundStyleE2EaEENS1_15EpilogueDefaultEEEEEvvEEEEvNT_6ParamsE:
        .type           _ZN7cutlass13device_kernelINS_4gemm6kernel13GemmUniversalIN4cute5tupleIJiiiiEEENS1_10collective13CollectiveMmaINS1_34MainloopSm90TmaGmmaWarpSpecializedILi6ENS5_IJNS4_1CILi1EEESB_SB_EEENS1_35KernelTmaWarpSpecializedCooperativeEEENS5_IJNSA_ILi128EEENSA_ILi256EEENSA_ILi32EEEEEEaNS5_IJlSB_lEEEaSJ_NS4_8TiledMMAINS4_8MMA_AtomIJNS4_4SM904GMMA27MMA_64x256x32_S32S8S8_SS_TNEEEENS4_6LayoutINS5_IJNSA_ILi2EEESB_SB_EEENS5_IJSB_NSA_ILi0EEEST_EEEEENS5_IJNS4_10UnderscoreESW_SW_EEEEENS4_13SM90_TMA_LOADENS4_14ComposedLayoutINS4_7SwizzleILi1ELi4ELi3EEENS4_18smem_ptr_flag_bitsILi8EEENSQ_INS5_IJNSA_ILi8EEESH_EEENS5_IJSH_SB_EEEEEEEvNS4_8identityESZ_S19_vS1A_EENS_8epilogue10collective6detail29Sm90TmaWarpSpecializedAdapterINS1D_15DefaultEpilogueIaSJ_SJ_NS1C_6thread17LinearCombinationIaLi1EiiLNS1H_9ScaleType4KindE0ELNS_15FloatRoundStyleE2EaEENS1_15EpilogueDefaultEEEEEvvEEEEvNT_6ParamsE,@function
        .size           _ZN7cutlass13device_kernelINS_4gemm6kernel13GemmUniversalIN4cute5tupleIJiiiiEEENS1_10collective13CollectiveMmaINS1_34MainloopSm90TmaGmmaWarpSpecializedILi6ENS5_IJNS4_1CILi1EEESB_SB_EEENS1_35KernelTmaWarpSpecializedCooperativeEEENS5_IJNSA_ILi128EEENSA_ILi256EEENSA_ILi32EEEEEEaNS5_IJlSB_lEEEaSJ_NS4_8TiledMMAINS4_8MMA_AtomIJNS4_4SM904GMMA27MMA_64x256x32_S32S8S8_SS_TNEEEENS4_6LayoutINS5_IJNSA_ILi2EEESB_SB_EEENS5_IJSB_NSA_ILi0EEEST_EEEEENS5_IJNS4_10UnderscoreESW_SW_EEEEENS4_13SM90_TMA_LOADENS4_14ComposedLayoutINS4_7SwizzleILi1ELi4ELi3EEENS4_18smem_ptr_flag_bitsILi8EEENSQ_INS5_IJNSA_ILi8EEESH_EEENS5_IJSH_SB_EEEEEEEvNS4_8identityESZ_S19_vS1A_EENS_8epilogue10collective6detail29Sm90TmaWarpSpecializedAdapterINS1D_15DefaultEpilogueIaSJ_SJ_NS1C_6thread17LinearCombinationIaLi1EiiLNS1H_9ScaleType4KindE0ELNS_15FloatRoundStyleE2EaEENS1_15EpilogueDefaultEEEEEvvEEEEvNT_6ParamsE,(.L_x_330 - _ZN7cutlass13device_kernelINS_4gemm6kernel13GemmUniversalIN4cute5tupleIJiiiiEEENS1_10collective13CollectiveMmaINS1_34MainloopSm90TmaGmmaWarpSpecializedILi6ENS5_IJNS4_1CILi1EEESB_SB_EEENS1_35KernelTmaWarpSpecializedCooperativeEEENS5_IJNSA_ILi128EEENSA_ILi256EEENSA_ILi32EEEEEEaNS5_IJlSB_lEEEaSJ_NS4_8TiledMMAINS4_8MMA_AtomIJNS4_4SM904GMMA27MMA_64x256x32_S32S8S8_SS_TNEEEENS4_6LayoutINS5_IJNSA_ILi2EEESB_SB_EEENS5_IJSB_NSA_ILi0EEEST_EEEEENS5_IJNS4_10UnderscoreESW_SW_EEEEENS4_13SM90_TMA_LOADENS4_14ComposedLayoutINS4_7SwizzleILi1ELi4ELi3EEENS4_18smem_ptr_flag_bitsILi8EEENSQ_INS5_IJNSA_ILi8EEESH_EEENS5_IJSH_SB_EEEEEEEvNS4_8identityESZ_S19_vS1A_EENS_8epilogue10collective6detail29Sm90TmaWarpSpecializedAdapterINS1D_15DefaultEpilogueIaSJ_SJ_NS1C_6thread17LinearCombinationIaLi1EiiLNS1H_9ScaleType4KindE0ELNS_15FloatRoundStyleE2EaEENS1_15EpilogueDefaultEEEEEvvEEEEvNT_6ParamsE)
        .other          _ZN7cutlass13device_kernelINS_4gemm6kernel13GemmUniversalIN4cute5tupleIJiiiiEEENS1_10collective13CollectiveMmaINS1_34MainloopSm90TmaGmmaWarpSpecializedILi6ENS5_IJNS4_1CILi1EEESB_SB_EEENS1_35KernelTmaWarpSpecializedCooperativeEEENS5_IJNSA_ILi128EEENSA_ILi256EEENSA_ILi32EEEEEEaNS5_IJlSB_lEEEaSJ_NS4_8TiledMMAINS4_8MMA_AtomIJNS4_4SM904GMMA27MMA_64x256x32_S32S8S8_SS_TNEEEENS4_6LayoutINS5_IJNSA_ILi2EEESB_SB_EEENS5_IJSB_NSA_ILi0EEEST_EEEEENS5_IJNS4_10UnderscoreESW_SW_EEEEENS4_13SM90_TMA_LOADENS4_14ComposedLayoutINS4_7SwizzleILi1ELi4ELi3EEENS4_18smem_ptr_flag_bitsILi8EEENSQ_INS5_IJNSA_ILi8EEESH_EEENS5_IJSH_SB_EEEEEEEvNS4_8identityESZ_S19_vS1A_EENS_8epilogue10collective6detail29Sm90TmaWarpSpecializedAdapterINS1D_15DefaultEpilogueIaSJ_SJ_NS1C_6thread17LinearCombinationIaLi1EiiLNS1H_9ScaleType4KindE0ELNS_15FloatRoundStyleE2EaEENS1_15EpilogueDefaultEEEEEvvEEEEvNT_6ParamsE,@"STO_CUDA_ENTRY STV_DEFAULT"
_ZN7cutlass13device_kernelINS_4gemm6kernel13GemmUniversalIN4cute5tupleIJiiiiEEENS1_10collective13CollectiveMmaINS1_34MainloopSm90TmaGmmaWarpSpecializedILi6ENS5_IJNS4_1CILi1EEESB_SB_EEENS1_35KernelTmaWarpSpecializedCooperativeEEENS5_IJNSA_ILi128EEENSA_ILi256EEENSA_ILi32EEEEEEaNS5_IJlSB_lEEEaSJ_NS4_8TiledMMAINS4_8MMA_AtomIJNS4_4SM904GMMA27MMA_64x256x32_S32S8S8_SS_TNEEEENS4_6LayoutINS5_IJNSA_ILi2EEESB_SB_EEENS5_IJSB_NSA_ILi0EEEST_EEEEENS5_IJNS4_10UnderscoreESW_SW_EEEEENS4_13SM90_TMA_LOADENS4_14ComposedLayoutINS4_7SwizzleILi1ELi4ELi3EEENS4_18smem_ptr_flag_bitsILi8EEENSQ_INS5_IJNSA_ILi8EEESH_EEENS5_IJSH_SB_EEEEEEEvNS4_8identityESZ_S19_vS1A_EENS_8epilogue10collective6detail29Sm90TmaWarpSpecializedAdapterINS1D_15DefaultEpilogueIaSJ_SJ_NS1C_6thread17LinearCombinationIaLi1EiiLNS1H_9ScaleType4KindE0ELNS_15FloatRoundStyleE2EaEENS1_15EpilogueDefaultEEEEEvvEEEEvNT_6ParamsE:
[----:B------:R-:W0:Y:S01]  /*0000*/  LDC R1, c[0x0][0x28] ;  /* 0x00000a00ff017b82 */ /* 0x000e220000000800 */
[----:B------:R-:W1:Y:S01]  /*0010*/  S2R R18, SR_TID.X ;  /* 0x0000000000127919 */ /* 0x000e620000002100 */
[----:B------:R-:W-:Y:S01]  /*0020*/  ELECT P0, URZ, PT ;  /* 0x00000000003f782f */ /* 0x000fe20003800000 */
[----:B------:R-:W-:Y:S01]  /*0030*/  BSSY B0, `(.L_x_0) ;  /* 0x000000f000007945 */ /* 0x000fe20003800000 */
[--C-:B-1----:R-:W-:Y:S02]  /*0040*/  SHF.R.U32.HI R0, RZ, 0x5, R18.reuse ;  /* 0x00000005ff007819 */ /* 0x102fe40000011612 */
[----:B------:R-:W-:-:S03]  /*0050*/  SHF.R.U32.HI R2, RZ, 0x7, R18 ;  /* 0x00000007ff027819 */ /* 0x000fc60000011612 */
[----:B------:R-:W1:Y:S04]  /*0060*/  SHFL.IDX PT, R5, R0, RZ, 0x1f ;  /* 0x00001fff00057589 */ /* 0x000e6800000e0000 */
[----:B------:R2:W3:Y:S01]  /*0070*/  SHFL.IDX PT, R8, R2, RZ, 0x1f ;  /* 0x00001fff02087589 */ /* 0x0004e200000e0000 */
[----:B-1----:R-:W-:-:S13]  /*0080*/  ISETP.NE.OR P0, PT, R5, RZ, !P0 ;  /* 0x000000ff0500720c */ /* 0x002fda0004705670 */
[----:B0-23--:R-:W-:Y:S05]  /*0090*/  @P0 BRA `(.L_x_1) ;  /* 0x0000000000200947 */ /* 0x00dfea0003800000 */
[----:B------:R-:W-:Y:S02]  /*00a0*/  ULDC.64 UR4, c[0x0][0x198] ;  /* 0x0000660000047ab9 */ /* 0x000fe40000000a00 */
[----:B------:R-:W-:Y:S02]  /*00b0*/  UIADD3 UR6, UP0, UR4, 0xf0, URZ ;  /* 0x000000f004067890 */ /* 0x000fe4000ff1e03f */
[----:B------:R-:W-:Y:S02]  /*00c0*/  UIADD3 UR4, UP1, UR4, 0x1f0, URZ ;  /* 0x000001f004047890 */ /* 0x000fe4000ff3e03f */
[----:B------:R-:W-:Y:S02]  /*00d0*/  UIADD3.X UR7, URZ, UR5, URZ, UP0, !UPT ;  /* 0x000000053f077290 */ /* 0x000fe400087fe43f */
[----:B------:R-:W-:-:S07]  /*00e0*/  UIADD3.X UR5, URZ, UR5, URZ, UP1, !UPT ;  /* 0x000000053f057290 */ /* 0x000fce0008ffe43f */
[----:B------:R0:W-:Y:S02]  /*00f0*/  UTMACCTL.PF [UR6] ;  /* 0x00000000060079b9 */ /* 0x0001e40008040000 */
[----:B------:R0:W-:Y:S02]  /*0100*/  UTMACCTL.PF [UR4] ;  /* 0x00000000040079b9 */ /* 0x0001e40008040000 */
[----:B0-----:R-:W-:Y:S01]  /*0110*/  NOP ;  /* 0x0000000000007918 */ /* 0x001fe20000000000 */
.L_x_1:
[----:B------:R-:W-:Y:S05]  /*0120*/  BSYNC B0 ;  /* 0x0000000000007941 */ /* 0x000fea0003800000 */
.L_x_0:
[----:B------:R-:W0:Y:S02]  /*0130*/  SHFL.IDX PT, R2, R0, RZ, 0x1f ;  /* 0x00001fff00027589 */ /* 0x000e2400000e0000 */
[----:B0-----:R-:W-:-:S13]  /*0140*/  ISETP.NE.AND P0, PT, R2, RZ, PT ;  /* 0x000000ff0200720c */ /* 0x001fda0003f05270 */
[----:B------:R-:W-:Y:S05]  /*0150*/  @P0 BRA `(.L_x_2) ;  /* 0x0000000000680947 */ /* 0x000fea0003800000 */
[----:B------:R-:W0:Y:S01]  /*0160*/  S2UR UR8, SR_CgaCtaId ;  /* 0x00000000000879c3 */ /* 0x000e220000008800 */
[----:B------:R-:W-:Y:S01]  /*0170*/  UMOV UR4, 0x400 ;  /* 0x0000040000047882 */ /* 0x000fe20000000000 */
[----:B------:R-:W-:Y:S01]  /*0180*/  UMOV UR5, 0x1 ;  /* 0x0000000100057882 */ /* 0x000fe20000000000 */
[----:B------:R-:W-:Y:S01]  /*0190*/  UMOV UR6, 0x100 ;  /* 0x0000010000067882 */ /* 0x000fe20000000000 */
[----:B------:R-:W-:Y:S01]  /*01a0*/  ELECT P0, URZ, PT ;  /* 0x00000000003f782f */ /* 0x000fe20003800000 */
[----:B------:R-:W-:-:S04]  /*01b0*/  UIADD3 UR6, -UR6, 0x100000, URZ ;  /* 0x0010000006067890 */ /* 0x000fc8000fffe13f */
[----:B------:R-:W-:Y:S02]  /*01c0*/  USHF.L.U32 UR7, UR6, 0xb, URZ ;  /* 0x0000000b06077899 */ /* 0x000fe4000800063f */
[----:B------:R-:W-:Y:S02]  /*01d0*/  USHF.L.U32 UR6, UR6, 0x1, URZ ;  /* 0x0000000106067899 */ /* 0x000fe4000800063f */
[----:B0-----:R-:W-:Y:S02]  /*01e0*/  ULEA UR8, UR8, UR4, 0x18 ;  /* 0x0000000408087291 */ /* 0x001fe4000f8ec03f */
[----:B------:R-:W-:-:S04]  /*01f0*/  UIADD3 UR4, -UR5, 0x100000, URZ ;  /* 0x0010000005047890 */ /* 0x000fc8000fffe13f */
[----:B------:R-:W-:Y:S02]  /*0200*/  USHF.L.U32 UR5, UR4, 0xb, URZ ;  /* 0x0000000b04057899 */ /* 0x000fe4000800063f */
[----:B------:R-:W-:Y:S01]  /*0210*/  USHF.L.U32 UR4, UR4, 0x1, URZ ;  /* 0x0000000104047899 */ /* 0x000fe2000800063f */
[----:B------:R-:W0:Y:S11]  /*0220*/  FENCE.VIEW.ASYNC.S ;  /* 0x00000000000073c6 */ /* 0x000e360000000000 */
[----:B0-----:R0:W1:Y:S01]  /*0230*/  SYNCS.EXCH.64 URZ, [UR8], UR4 ;  /* 0x00000004083f75b2 */ /* 0x0010620008000100 */
[----:B------:R0:W2:Y:S01]  /*0240*/  SYNCS.EXCH.64 URZ, [UR8+0x30], UR6 ;  /* 0x00003006083f75b2 */ /* 0x0000a20008000100 */
[----:B------:R0:W3:Y:S01]  /*0250*/  SYNCS.EXCH.64 URZ, [UR8+0x8], UR4 ;  /* 0x00000804083f75b2 */ /* 0x0000e20008000100 */
[----:B------:R0:W4:Y:S01]  /*0260*/  SYNCS.EXCH.64 URZ, [UR8+0x38], UR6 ;  /* 0x00003806083f75b2 */ /* 0x0001220008000100 */
[----:B------:R0:W0:Y:S01]  /*0270*/  SYNCS.EXCH.64 URZ, [UR8+0x10], UR4 ;  /* 0x00001004083f75b2 */ /* 0x0000220008000100 */
[----:B------:R0:W0:Y:S01]  /*0280*/  SYNCS.EXCH.64 URZ, [UR8+0x40], UR6 ;  /* 0x00004006083f75b2 */ /* 0x0000220008000100 */
[----:B------:R0:W0:Y:S01]  /*0290*/  SYNCS.EXCH.64 URZ, [UR8+0x18], UR4 ;  /* 0x00001804083f75b2 */ /* 0x0000220008000100 */
[----:B------:R0:W0:Y:S01]  /*02a0*/  SYNCS.EXCH.64 URZ, [UR8+0x48], UR6 ;  /* 0x00004806083f75b2 */ /* 0x0000220008000100 */
[----:B------:R0:W0:Y:S01]  /*02b0*/  SYNCS.EXCH.64 URZ, [UR8+0x20], UR4 ;  /* 0x00002004083f75b2 */ /* 0x0000220008000100 */
[----:B------:R0:W0:Y:S01]  /*02c0*/  SYNCS.EXCH.64 URZ, [UR8+0x50], UR6 ;  /* 0x00005006083f75b2 */ /* 0x0000220008000100 */
[----:B------:R0:W0:Y:S01]  /*02d0*/  SYNCS.EXCH.64 URZ, [UR8+0x28], UR4 ;  /* 0x00002804083f75b2 */ /* 0x0000220008000100 */
[----:B------:R0:W0:Y:S01]  /*02e0*/  SYNCS.EXCH.64 URZ, [UR8+0x58], UR6 ;  /* 0x00005806083f75b2 */ /* 0x0000220008000100 */
[----:B------:R-:W-:Y:S01]  /*02f0*/  NOP ;  /* 0x0000000000007918 */ /* 0x000fe20000000000 */
.L_x_2:
[----:B------:R-:W5:Y:S01]  /*0300*/  SHFL.IDX PT, R0, R0, RZ, 0x1f ;  /* 0x00001fff00007589 */ /* 0x000f6200000e0000 */
[----:B------:R-:W-:Y:S01]  /*0310*/  ELECT P0, URZ, PT ;  /* 0x00000000003f782f */ /* 0x000fe20003800000 */
[----:B------:R-:W1:Y:S01]  /*0320*/  LDC R2, c[0x0][0x65c] ;  /* 0x00019700ff027b82 */ /* 0x000e620000000800 */
[----:B------:R-:W-:Y:S01]  /*0330*/  SHF.R.S32.HI R6, RZ, 0x1f, R5 ;  /* 0x0000001fff067819 */ /* 0x000fe20000011405 */
[----:B------:R-:W2:Y:S01]  /*0340*/  S2R R3, SR_CTAID.Y ;  /* 0x0000000000037919 */ /* 0x000ea20000002600 */
[----:B0-----:R-:W-:Y:S01]  /*0350*/  UMOV UR4, 0x20 ;  /* 0x0000002000047882 */ /* 0x001fe20000000000 */
[----:B------:R-:W-:Y:S01]  /*0360*/  ISETP.NE.AND P2, PT, R8, RZ, PT ;  /* 0x000000ff0800720c */ /* 0x000fe20003f45270 */
[----:B------:R-:W-:Y:S01]  /*0370*/  NOP ;  /* 0x0000000000007918 */ /* 0x000fe20000000000 */
[----:B------:R-:W0:Y:S01]  /*0380*/  S2R R4, SR_CTAID.X ;  /* 0x0000000000047919 */ /* 0x000e220000002500 */
[----:B------:R-:W-:Y:S01]  /*0390*/  LEA.HI R6, R6, R5, RZ, 0x2 ;  /* 0x0000000506067211 */ /* 0x000fe200078f10ff */
[----:B------:R-:W-:Y:S01]  /*03a0*/  NOP ;  /* 0x0000000000007918 */ /* 0x000fe20000000000 */
[----:B-----5:R-:W-:-:S02]  /*03b0*/  ISETP.NE.OR P0, PT, R0, RZ, !P0 ;  /* 0x000000ff0000720c */ /* 0x020fc40004705670 */
[----:B-1----:R-:W-:-:S04]  /*03c0*/  ISETP.NE.AND P3, PT, R2, 0x1, PT ;  /* 0x000000010200780c */ /* 0x002fc80003f65270 */
[----:B------:R-:W-:Y:S02]  /*03d0*/  P2R R0, PR, RZ, 0x8 ;  /* 0x00000008ff007803 */ /* 0x000fe40000000000 */
[----:B------:R-:W-:-:S05]  /*03e0*/  LOP3.LUT R0, R6, 0xfffffffc, RZ, 0xc0, !PT ;  /* 0xfffffffc06007812 */ /* 0x000fca00078ec0ff */
[----:B------:R-:W-:Y:S01]  /*03f0*/  VOTEU.ALL UP0, P0 ;  /* 0x00000000003f7886 */ /* 0x000fe20000000000 */
[----:B------:R-:W-:Y:S01]  /*0400*/  IMAD.IADD R0, R5, 0x1, -R0 ;  /* 0x0000000105007824 */ /* 0x000fe200078e0a00 */
[----:B------:R-:W0:Y:S01]  /*0410*/  @P3 LDC R17, c[0x0][0x10] ;  /* 0x00000400ff113b82 */ /* 0x000e220000000800 */
[----:B------:R-:W-:Y:S01]  /*0420*/  VOTEU.ALL UP1, P0 ;  /* 0x00000000003f7886 */ /* 0x000fe20000020000 */
[----:B--2---:R-:W-:Y:S01]  /*0430*/  @P3 IMAD.MOV.U32 R6, RZ, RZ, R3 ;  /* 0x000000ffff063224 */ /* 0x004fe200078e0003 */
[----:B------:R-:W-:Y:S01]  /*0440*/  @!UP0 UMOV UR6, 0x400 ;  /* 0x0000040000068882 */ /* 0x000fe20000000000 */
[----:B------:R-:W-:-:S04]  /*0450*/  @!UP0 UIADD3 UR4, -UR4, 0x100000, URZ ;  /* 0x0010000004048890 */ /* 0x000fc8000fffe13f */
[----:B------:R-:W-:Y:S02]  /*0460*/  @!UP0 USHF.L.U32 UR5, UR4, 0xb, URZ ;  /* 0x0000000b04058899 */ /* 0x000fe4000800063f */
[----:B------:R-:W-:Y:S01]  /*0470*/  @!UP0 USHF.L.U32 UR4, UR4, 0x1, URZ ;  /* 0x0000000104048899 */ /* 0x000fe2000800063f */
[----:B------:R-:W-:Y:S02]  /*0480*/  @P3 IMAD.MOV.U32 R7, RZ, RZ, RZ ;  /* 0x000000ffff073224 */ /* 0x000fe400078e00ff */
[----:B------:R-:W-:Y:S01]  /*0490*/  IMAD.MOV.U32 R5, RZ, RZ, RZ ;  /* 0x000000ffff057224 */ /* 0x000fe200078e00ff */
[----:B------:R-:W1:Y:S01]  /*04a0*/  @!UP0 S2UR UR7, SR_CgaCtaId ;  /* 0x00000000000789c3 */ /* 0x000e620000008800 */
[----:B------:R-:W-:-:S07]  /*04b0*/  @P3 IMAD.MOV.U32 R11, RZ, RZ, RZ ;  /* 0x000000ffff0b3224 */ /* 0x000fce00078e00ff */
[----:B------:R-:W2:Y:S01]  /*04c0*/  @!P3 LDC R9, c[0x0][0xc] ;  /* 0x00000300ff09bb82 */ /* 0x000ea20000000800 */
[----:B0-----:R-:W-:-:S04]  /*04d0*/  @P3 IMAD.WIDE.U32 R16, R4, R17, R6 ;  /* 0x0000001104103225 */ /* 0x001fc800078e0006 */
[----:B------:R-:W-:Y:S01]  /*04e0*/  @P3 IMAD.IADD R17, R17, 0x1, R11 ;  /* 0x0000000111113824 */ /* 0x000fe200078e020b */
[----:B-1----:R-:W-:Y:S01]  /*04f0*/  @!UP0 ULEA UR6, UR7, UR6, 0x18 ;  /* 0x0000000607068291 */ /* 0x002fe2000f8ec03f */
[----:B------:R-:W-:Y:S01]  /*0500*/  VOTEU.ALL UP0, P0 ;  /* 0x00000000003f7886 */ /* 0x000fe20000000000 */
[----:B------:R-:W-:-:S04]  /*0510*/  ISETP.NE.AND P0, PT, R0, 0x3, PT ;  /* 0x000000030000780c */ /* 0x000fc80003f05270 */
[----:B------:R-:W-:Y:S01]  /*0520*/  ISETP.EQ.OR P0, PT, R0, RZ, !P0 ;  /* 0x000000ff0000720c */ /* 0x000fe20004702670 */
[----:B--2---:R-:W-:-:S03]  /*0530*/  @!P3 IMAD.WIDE.U32 R6, R9, R3, R4 ;  /* 0x000000030906b225 */ /* 0x004fc600078e0004 */
[C---:B------:R-:W-:Y:S01]  /*0540*/  ISETP.EQ.AND P0, PT, R8.reuse, RZ, P0 ;  /* 0x000000ff0800720c */ /* 0x040fe20000702270 */
[----:B------:R-:W-:Y:S01]  /*0550*/  VIADD R8, R8, 0xffffffff ;  /* 0xffffffff08087836 */ /* 0x000fe20000000000 */
[----:B------:R-:W0:Y:S02]  /*0560*/  FENCE.VIEW.ASYNC.S ;  /* 0x00000000000073c6 */ /* 0x000e240000000000 */
[----:B0-----:R0:W3:Y:S01]  /*0570*/  @!UP0 SYNCS.EXCH.64 URZ, [UR6+0x70], UR4 ;  /* 0x00007004063f85b2 */ /* 0x0010e20008000100 */
[----:B------:R-:W-:Y:S01]  /*0580*/  @!P3 IMAD.MOV.U32 R16, RZ, RZ, R6 ;  /* 0x000000ffff10b224 */ /* 0x000fe200078e0006 */
[----:B------:R-:W-:Y:S01]  /*0590*/  SEL R19, RZ, 0x1, !P0 ;  /* 0x00000001ff137807 */ /* 0x000fe20004000000 */
[----:B------:R-:W-:Y:S01]  /*05a0*/  @!P3 IMAD.MOV.U32 R17, RZ, RZ, R7 ;  /* 0x000000ffff11b224 */ /* 0x000fe200078e0007 */
[----:B------:R-:W-:-:S04]  /*05b0*/  ISETP.GE.U32.AND P1, PT, R8, 0x2, PT ;  /* 0x000000020800780c */ /* 0x000fc80003f26070 */
[----:B------:R-:W-:Y:S01]  /*05c0*/  SEL R19, R19, 0x2, P1 ;  /* 0x0000000213137807 */ /* 0x000fe20000800000 */
[----:B------:R0:W3:Y:S01]  /*05d0*/  @!UP1 SYNCS.EXCH.64 URZ, [UR6+0x78], UR4 ;  /* 0x00007804063f95b2 */ /* 0x0000e20008000100 */
[----:B------:R-:W-:Y:S01]  /*05e0*/  NOP ;  /* 0x0000000000007918 */ /* 0x000fe20000000000 */
[----:B---34-:R-:W-:Y:S06]  /*05f0*/  BAR.SYNC.DEFER_BLOCKING 0x0 ;  /* 0x0000000000007b1d */ /* 0x018fec0000010000 */
[----:B------:R-:W-:Y:S05]  /*0600*/  @!P2 BRA `(.L_x_3) ;  /* 0x0000007c007ca947 */ /* 0x000fea0003800000 */
[----:B------:R-:W-:-:S13]  /*0610*/  ISETP.GT.U32.AND P0, PT, R8, 0x1, PT ;  /* 0x000000010800780c */ /* 0x000fda0003f04070 */
[----:B0-----:R-:W-:Y:S05]  /*0620*/  @P0 EXIT ;  /* 0x000000000000094d */ /* 0x001fea0003800000 */
[----:B------:R-:W-:Y:S01]  /*0630*/  ULDC.64 UR4, c[0x0][0x650] ;  /* 0x0001940000047ab9 */ /* 0x000fe20000000a00 */
[----:B------:R-:W-:Y:S01]  /*0640*/  PRMT R0, RZ, 0x7610, R0 ;  /* 0x00007610ff007816 */ /* 0x000fe20000000000 */
[----:B------:R-:W-:Y:S01]  /*0650*/  IMAD.MOV.U32 R152, RZ, RZ, -0x1 ;  /* 0xffffffffff987424 */ /* 0x000fe200078e00ff */
[----:B------:R-:W-:Y:S01]  /*0660*/  ISETP.GE.U32.AND P0, PT, R16, UR4, PT ;  /* 0x0000000410007c0c */ /* 0x000fe2000bf06070 */
[----:B------:R-:W-:Y:S02]  /*0670*/  IMAD.MOV.U32 R23, RZ, RZ, -0x1 ;  /* 0xffffffffff177424 */ /* 0x000fe400078e00ff */
[----:B------:R-:W-:Y:S01]  /*0680*/  IMAD.MOV.U32 R22, RZ, RZ, -0x1 ;  /* 0xffffffffff167424 */ /* 0x000fe200078e00ff */
[----:B------:R-:W-:-:S13]  /*0690*/  ISETP.GE.U32.AND.EX P0, PT, R17, UR5, PT, P0 ;  /* 0x0000000511007c0c */ /* 0x000fda000bf06100 */
[----:B------:R-:W-:Y:S05]  /*06a0*/  @P0 BRA `(.L_x_4) ;  /* 0x0000000400580947 */ /* 0x000fea0003800000 */
[----:B------:R-:W0:Y:S01]  /*06b0*/  LDC.64 R14, c[0x0][0x628] ;  /* 0x00018a00ff0e7b82 */ /* 0x000e220000000a00 */
[----:B------:R-:W-:Y:S02]  /*06c0*/  IMAD.MOV.U32 R6, RZ, RZ, R16 ;  /* 0x000000ffff067224 */ /* 0x000fe400078e0010 */
[----:B------:R-:W-:-:S05]  /*06d0*/  IMAD.MOV.U32 R7, RZ, RZ, R17 ;  /* 0x000000ffff077224 */ /* 0x000fca00078e0011 */
[----:B------:R-:W1:Y:S08]  /*06e0*/  LDC R0, c[0x0][0x630] ;  /* 0x00018c00ff007b82 */ /* 0x000e700000000800 */
[----:B------:R-:W2:Y:S01]  /*06f0*/  LDC.64 R20, c[0x0][0x620] ;  /* 0x00018800ff147b82 */ /* 0x000ea20000000a00 */
[----:B0-----:R-:W-:-:S04]  /*0700*/  ISETP.NE.U32.AND P0, PT, R14, RZ, PT ;  /* 0x000000ff0e00720c */ /* 0x001fc80003f05070 */
[----:B------:R-:W-:-:S13]  /*0710*/  ISETP.NE.AND.EX P0, PT, R15, RZ, PT, P0 ;  /* 0x000000ff0f00720c */ /* 0x000fda0003f05300 */
[----:B-12---:R-:W-:Y:S05]  /*0720*/  @!P0 BRA `(.L_x_5) ;  /* 0x0000000000288947 */ /* 0x006fea0003800000 */
[----:B------:R-:W0:Y:S02]  /*0730*/  LDC R11, c[0x0][0x634] ;  /* 0x00018d00ff0b7b82 */ /* 0x000e240000000800 */
[----:B0-----:R-:W-:-:S05]  /*0740*/  IADD3 R11, P0, R16, R11, RZ ;  /* 0x0000000b100b7210 */ /* 0x001fca0007f1e0ff */
[----:B------:R-:W-:-:S04]  /*0750*/  IMAD.X R13, RZ, RZ, R17, P0 ;  /* 0x000000ffff0d7224 */ /* 0x000fc800000e0611 */
[----:B------:R-:W-:-:S04]  /*0760*/  IMAD.WIDE.U32 R6, R13, R14, RZ ;  /* 0x0000000e0d067225 */ /* 0x000fc800078e00ff */
[----:B------:R-:W-:-:S04]  /*0770*/  IMAD.WIDE.U32 R8, P0, R11, R15, R6 ;  /* 0x0000000f0b087225 */ /* 0x000fc80007800006 */
[----:B------:R-:W-:-:S04]  /*0780*/  IMAD.WIDE.U32 R6, R11, R14, RZ ;  /* 0x0000000e0b067225 */ /* 0x000fc800078e00ff */
[----:B------:R-:W-:Y:S01]  /*0790*/  IMAD.X R11, RZ, RZ, RZ, P0 ;  /* 0x000000ffff0b7224 */ /* 0x000fe200000e06ff */
[----:B------:R-:W-:Y:S01]  /*07a0*/  IADD3 RZ, P0, R7, R8, RZ ;  /* 0x0000000807ff7210 */ /* 0x000fe20007f1e0ff */
[----:B------:R-:W-:-:S04]  /*07b0*/  IMAD.MOV.U32 R10, RZ, RZ, R9 ;  /* 0x000000ffff0a7224 */ /* 0x000fc800078e0009 */
[----:B------:R-:W-:-:S08]  /*07c0*/  IMAD.WIDE.U32.X R6, R13, R15, R10, P0 ;  /* 0x0000000f0d067225 */ /* 0x000fd000000e040a */
.L_x_5:
[-CC-:B------:R-:W-:Y:S01]  /*07d0*/  SHF.R.U64 R25, R6, R0.reuse, R7.reuse ;  /* 0x0000000006197219 */ /* 0x180fe20000001207 */
[----:B------:R-:W0:Y:S01]  /*07e0*/  LDC R10, c[0x0][0x618] ;  /* 0x00018600ff0a7b82 */ /* 0x000e220000000800 */
[----:B------:R-:W-:Y:S01]  /*07f0*/  SHF.R.U32.HI R5, RZ, R0, R7 ;  /* 0x00000000ff057219 */ /* 0x000fe20000011607 */
[----:B------:R-:W-:Y:S01]  /*0800*/  ULDC UR4, c[0x0][0x150] ;  /* 0x0000540000047ab9 */ /* 0x000fe20000000800 */
[----:B------:R-:W-:Y:S02]  /*0810*/  IADD3 R9, P0, RZ, -R25, RZ ;  /* 0x80000019ff097210 */ /* 0x000fe40007f1e0ff */
[----:B------:R-:W-:-:S03]  /*0820*/  I2FP.F32.U32 R0, R4 ;  /* 0x0000000400007245 */ /* 0x000fc60000201000 */
[----:B------:R-:W1:Y:S01]  /*0830*/  LDC.64 R26, c[0x0][0x640] ;  /* 0x00019000ff1a7b82 */ /* 0x000e620000000a00 */
[----:B------:R-:W-:Y:S02]  /*0840*/  IMAD.X R11, RZ, RZ, ~R5, P0 ;  /* 0x000000ffff0b7224 */ /* 0x000fe400000e0e05 */
[----:B------:R-:W-:Y:S01]  /*0850*/  FMUL R0, R0, UR4 ;  /* 0x0000000400007c20 */ /* 0x000fe20008400000 */
[----:B------:R-:W-:Y:S01]  /*0860*/  IMAD.WIDE.U32 R6, R9, R20, R16 ;  /* 0x0000001409067225 */ /* 0x000fe200078e0010 */
[----:B------:R-:W-:-:S03]  /*0870*/  ULDC UR4, c[0x0][0x154] ;  /* 0x0000550000047ab9 */ /* 0x000fc60000000800 */
[----:B------:R-:W-:Y:S01]  /*0880*/  IMAD R8, R11, R20, RZ ;  /* 0x000000140b087224 */ /* 0x000fe200078e02ff */
[----:B------:R-:W2:Y:S01]  /*0890*/  LDC R5, c[0x0][0x144] ;  /* 0x00005100ff057b82 */ /* 0x000ea20000000800 */
[----:B------:R-:W3:Y:S02]  /*08a0*/  F2I.U32.TRUNC.NTZ R0, R0 ;  /* 0x0000000000007305 */ /* 0x000ee4000020f000 */
[----:B------:R-:W-:-:S04]  /*08b0*/  IMAD R9, R9, R21, R8 ;  /* 0x0000001509097224 */ /* 0x000fc800078e0208 */
[----:B------:R-:W-:Y:S01]  /*08c0*/  IMAD.IADD R7, R7, 0x1, R9 ;  /* 0x0000000107077824 */ /* 0x000fe200078e0209 */
[----:B------:R-:W4:Y:S01]  /*08d0*/  LDC R12, c[0x0][0x608] ;  /* 0x00018200ff0c7b82 */ /* 0x000f220000000800 */
[----:B------:R-:W-:-:S03]  /*08e0*/  IMAD.MOV.U32 R9, RZ, RZ, -0x1 ;  /* 0xffffffffff097424 */ /* 0x000fc600078e00ff */
[-CC-:B0-----:R-:W-:Y:S02]  /*08f0*/  SHF.R.U64 R20, R6, R10.reuse, R7.reuse ;  /* 0x0000000a06147219 */ /* 0x181fe40000001207 */
[----:B------:R-:W-:Y:S02]  /*0900*/  I2FP.F32.U32 R6, R3 ;  /* 0x0000000300067245 */ /* 0x000fe40000201000 */
[----:B------:R-:W0:Y:S01]  /*0910*/  LDC R24, c[0x0][0x658] ;  /* 0x00019600ff187b82 */ /* 0x000e220000000800 */
[----:B-1----:R-:W-:Y:S01]  /*0920*/  ISETP.NE.U32.AND P0, PT, R26, RZ, PT ;  /* 0x000000ff1a00720c */ /* 0x002fe20003f05070 */
[----:B---3--:R-:W-:Y:S01]  /*0930*/  IMAD.MOV R8, RZ, RZ, -R0 ;  /* 0x000000ffff087224 */ /* 0x008fe200078e0a00 */
[----:B------:R-:W-:Y:S01]  /*0940*/  SHF.R.U32.HI R7, RZ, R10, R7 ;  /* 0x0000000aff077219 */ /* 0x000fe20000011607 */
[----:B------:R-:W-:Y:S01]  /*0950*/  FMUL R6, R6, UR4 ;  /* 0x0000000406067c20 */ /* 0x000fe20008400000 */
[----:B------:R-:W-:-:S03]  /*0960*/  ISETP.NE.AND.EX P0, PT, R27, RZ, PT, P0 ;  /* 0x000000ff1b00720c */ /* 0x000fc60003f05300 */
[----:B------:R-:W1:Y:S01]  /*0970*/  LDC R14, c[0x0][0x148] ;  /* 0x00005200ff0e7b82 */ /* 0x000e620000000800 */
[----:B--2---:R-:W-:-:S07]  /*0980*/  IMAD R0, R5, R8, R4 ;  /* 0x0000000805007224 */ /* 0x004fce00078e0204 */
[----:B------:R-:W2:Y:S01]  /*0990*/  LDC R22, c[0x0][0x600] ;  /* 0x00018000ff167b82 */ /* 0x000ea20000000800 */
[-CC-:B----4-:R-:W-:Y:S02]  /*09a0*/  SHF.R.U64 R28, R20, R12.reuse, R7.reuse ;  /* 0x0000000c141c7219 */ /* 0x190fe40000001207 */
[----:B------:R-:W-:Y:S01]  /*09b0*/  SHF.R.U32.HI R5, RZ, R12, R7 ;  /* 0x0000000cff057219 */ /* 0x000fe20000011607 */
[----:B------:R-:W-:Y:S01]  /*09c0*/  IMAD.MOV.U32 R7, RZ, RZ, 0x1 ;  /* 0x00000001ff077424 */ /* 0x000fe200078e00ff */
[----:B------:R3:W4:Y:S03]  /*09d0*/  F2I.U32.TRUNC.NTZ R12, R6 ;  /* 0x00000006000c7305 */ /* 0x000726000020f000 */
[----:B------:R-:W1:Y:S01]  /*09e0*/  LDC R15, c[0x0][0x648] ;  /* 0x00019200ff0f7b82 */ /* 0x000e620000000800 */
[-C--:B0-----:R-:W-:Y:S02]  /*09f0*/  SHF.L.U32 R4, R9, R24.reuse, RZ ;  /* 0x0000001809047219 */ /* 0x081fe400000006ff */
[----:B------:R-:W-:-:S02]  /*0a00*/  SHF.R.U64 R30, R28, R24, R5 ;  /* 0x000000181c1e7219 */ /* 0x000fc40000001205 */
[----:B------:R-:W-:Y:S02]  /*0a10*/  LOP3.LUT R11, RZ, R4, RZ, 0x33, !PT ;  /* 0x00000004ff0b7212 */ /* 0x000fe400078e33ff */
[-C--:B------:R-:W-:Y:S01]  /*0a20*/  SHF.R.U32.HI R5, RZ, R24.reuse, R5 ;  /* 0x00000018ff057219 */ /* 0x080fe20000011605 */
[----:B------:R-:W0:Y:S01]  /*0a30*/  LDC R21, c[0x0][0x638] ;  /* 0x00018e00ff157b82 */ /* 0x000e220000000800 */
[----:B------:R-:W-:Y:S01]  /*0a40*/  SHF.L.U32 R10, R7, R24, RZ ;  /* 0x00000018070a7219 */ /* 0x000fe200000006ff */
[----:B------:R-:W-:-:S06]  /*0a50*/  IMAD.MOV.U32 R4, RZ, RZ, R30 ;  /* 0x000000ffff047224 */ /* 0x000fcc00078e001e */
[----:B------:R-:W0:Y:S01]  /*0a60*/  LDC R152, c[0x0][0x610] ;  /* 0x00018400ff987b82 */ /* 0x000e220000000800 */
[----:B---34-:R-:W-:Y:S05]  /*0a70*/  @!P0 BRA `(.L_x_6) ;  /* 0x0000000000288947 */ /* 0x018fea0003800000 */
[----:B------:R-:W3:Y:S02]  /*0a80*/  LDC R9, c[0x0][0x64c] ;  /* 0x00019300ff097b82 */ /* 0x000ee40000000800 */
[----:B---3--:R-:W-:-:S05]  /*0a90*/  IADD3 R9, P0, R30, R9, RZ ;  /* 0x000000091e097210 */ /* 0x008fca0007f1e0ff */
        /* <DEDUP_REMOVED lines=8> */
.L_x_6:
[----:B-1----:R-:W-:Y:S01]  /*0b20*/  SHF.R.U64 R4, R4, R15, R5 ;  /* 0x0000000f04047219 */ /* 0x002fe20000001205 */
[----:B--2---:R-:W-:Y:S01]  /*0b30*/  VIADD R5, R22, 0xffffffff ;  /* 0xffffffff16057836 */ /* 0x004fe20000000000 */
[----:B------:R-:W-:Y:S01]  /*0b40*/  LOP3.LUT R11, R28, R11, RZ, 0xc0, !PT ;  /* 0x0000000b1c0b7212 */ /* 0x000fe200078ec0ff */
[----:B------:R-:W-:Y:S02]  /*0b50*/  IMAD.MOV R12, RZ, RZ, -R12 ;  /* 0x000000ffff0c7224 */ /* 0x000fe400078e0a0c */
[----:B------:R-:W-:Y:S01]  /*0b60*/  IMAD.MOV R6, RZ, RZ, -R4 ;  /* 0x000000ffff067224 */ /* 0x000fe200078e0a04 */
[----:B------:R-:W-:Y:S01]  /*0b70*/  LOP3.LUT R5, R20, R5, RZ, 0xc0, !PT ;  /* 0x0000000514057212 */ /* 0x000fe200078ec0ff */
[----:B------:R-:W-:Y:S02]  /*0b80*/  @P3 IMAD R0, R14, R12, R3 ;  /* 0x0000000c0e003224 */ /* 0x000fe400078e0203 */
[----:B------:R-:W-:Y:S02]  /*0b90*/  IMAD R11, R10, R4, R11 ;  /* 0x000000040a0b7224 */ /* 0x000fe400078e020b */
[----:B0-----:R-:W-:-:S02]  /*0ba0*/  IMAD R3, R6, R21, R30 ;  /* 0x0000001506037224 */ /* 0x001fc400078e021e */
[----:B------:R-:W-:Y:S02]  /*0bb0*/  IMAD R152, R11, R152, R0 ;  /* 0x000000980b987224 */ /* 0x000fe400078e0200 */
[----:B------:R-:W-:Y:S02]  /*0bc0*/  IMAD R3, R3, R22, R5 ;  /* 0x0000001603037224 */ /* 0x000fe400078e0205 */
[----:B------:R-:W-:Y:S02]  /*0bd0*/  IMAD.MOV.U32 R0, RZ, RZ, 0x1 ;  /* 0x00000001ff007424 */ /* 0x000fe400078e00ff */
[----:B------:R-:W-:Y:S01]  /*0be0*/  IMAD.MOV.U32 R22, RZ, RZ, R25 ;  /* 0x000000ffff167224 */ /* 0x000fe200078e0019 */
[----:B------:R-:W-:Y:S02]  /*0bf0*/  SEL R23, R3, R152, !P3 ;  /* 0x0000009803177207 */ /* 0x000fe40005800000 */
[----:B------:R-:W-:-:S07]  /*0c00*/  SEL R152, R152, R3, !P3 ;  /* 0x0000000398987207 */ /* 0x000fce0005800000 */
.L_x_4:
[----:B------:R-:W-:-:S08]  /*0c10*/  NOP ;  /* 0x0000000000007918 */ /* 0x000fd00000000000 */
[----:B------:R-:W0:Y:S02]  /*0c20*/  USETMAXREG.TRY_ALLOC.CTAPOOL UP0, 0xe8 ;  /* 0x000000e8000079c8 */ /* 0x000e240008000600 */
[----:B0-----:R-:W-:-:S13]  /*0c30*/  PLOP3.LUT P0, PT, PT, PT, UP0, 0x80, 0x0 ;  /* 0x000000000000781c */ /* 0x001fda0003f0f008 */
[----:B------:R-:W-:Y:S05]  /*0c40*/  @!P0 BRA `(.L_x_4) ;  /* 0xfffffffc00f08947 */ /* 0x000fea000383ffff */
[----:B------:R-:W-:Y:S01]  /*0c50*/  ULDC.64 UR4, c[0x0][0x598] ;  /* 0x0001660000047ab9 */ /* 0x000fe20000000a00 */
[----:B------:R-:W-:Y:S01]  /*0c60*/  ULDC.64 UR36, c[0x0][0x208] ;  /* 0x0000820000247ab9 */ /* 0x000fe20000000a00 */
[----:B------:R-:W-:-:S04]  /*0c70*/  ISETP.NE.U32.AND P0, PT, RZ, UR4, PT ;  /* 0x00000004ff007c0c */ /* 0x000fc8000bf05070 */
[----:B------:R-:W-:-:S13]  /*0c80*/  ISETP.NE.AND.EX P0, PT, RZ, UR5, PT, P0 ;  /* 0x00000005ff007c0c */ /* 0x000fda000bf05300 */
[----:B------:R-:W-:Y:S05]  /*0c90*/  @!P0 BRA `(.L_x_7) ;  /* 0x00000000001c8947 */ /* 0x000fea0003800000 */
[----:B------:R-:W0:Y:S02]  /*0ca0*/  LDC.64 R4, c[0x0][0x598] ;  /* 0x00016600ff047b82 */ /* 0x000e240000000a00 */
[----:B0-----:R-:W2:Y:S02]  /*0cb0*/  LDG.E.64 R4, desc[UR36][R4.64] ;  /* 0x0000002404047981 */ /* 0x001ea4000c1e1b00 */
[----:B--2---:R-:W-:-:S04]  /*0cc0*/  ISETP.NE.U32.AND P0, PT, R4, RZ, PT ;  /* 0x000000ff0400720c */ /* 0x004fc80003f05070 */
[----:B------:R-:W-:-:S13]  /*0cd0*/  ISETP.NE.AND.EX P0, PT, R5, RZ, PT, P0 ;  /* 0x000000ff0500720c */ /* 0x000fda0003f05300 */
[----:B------:R-:W-:Y:S05]  /*0ce0*/  @!P0 BRA `(.L_x_7) ;  /* 0x0000000000088947 */ /* 0x000fea0003800000 */
[----:B------:R0:W5:Y:S01]  /*0cf0*/  LD.E R153, desc[UR36][R4.64] ;  /* 0x0000002404997980 */ /* 0x000162000c101900 */
[----:B------:R-:W-:Y:S05]  /*0d00*/  BRA `(.L_x_8) ;  /* 0x0000000000247947 */ /* 0x000fea0003800000 */
.L_x_7:
[----:B------:R-:W-:Y:S02]  /*0d10*/  ULDC.64 UR4, c[0x0][0x588] ;  /* 0x0001620000047ab9 */ /* 0x000fe40000000a00 */
[----:B------:R-:W-:-:S04]  /*0d20*/  ISETP.NE.U32.AND P0, PT, RZ, UR4, PT ;  /* 0x00000004ff007c0c */ /* 0x000fc8000bf05070 */
[----:B------:R-:W-:-:S13]  /*0d30*/  ISETP.NE.AND.EX P0, PT, RZ, UR5, PT, P0 ;  /* 0x00000005ff007c0c */ /* 0x000fda000bf05300 */
[----:B------:R-:W-:Y:S05]  /*0d40*/  @!P0 BRA `(.L_x_9) ;  /* 0x00000000000c8947 */ /* 0x000fea0003800000 */
[----:B------:R-:W0:Y:S02]  /*0d50*/  LDC.64 R4, c[0x0][0x588] ;  /* 0x00016200ff047b82 */ /* 0x000e240000000a00 */
[----:B0-----:R1:W5:Y:S01]  /*0d60*/  LDG.E R153, desc[UR36][R4.64] ;  /* 0x0000002404997981 */ /* 0x001362000c1e1900 */
[----:B------:R-:W-:Y:S05]  /*0d70*/  BRA `(.L_x_8) ;  /* 0x0000000000087947 */ /* 0x000fea0003800000 */
.L_x_9:
[----:B------:R-:W-:Y:S02]  /*0d80*/  ULDC UR4, c[0x0][0x580] ;  /* 0x0001600000047ab9 */ /* 0x000fe40000000800 */
[----:B------:R-:W-:-:S07]  /*0d90*/  IMAD.U32 R153, RZ, RZ, UR4 ;  /* 0x00000004ff997e24 */ /* 0x000fce000f8e00ff */
.L_x_8:
[----:B------:R-:W-:Y:S02]  /*0da0*/  ULDC.64 UR4, c[0x0][0x5a0] ;  /* 0x0001680000047ab9 */ /* 0x000fe40000000a00 */
[----:B------:R-:W-:-:S04]  /*0db0*/  ISETP.NE.U32.AND P0, PT, RZ, UR4, PT ;  /* 0x00000004ff007c0c */ /* 0x000fc8000bf05070 */
[----:B------:R-:W-:-:S13]  /*0dc0*/  ISETP.NE.AND.EX P0, PT, RZ, UR5, PT, P0 ;  /* 0x00000005ff007c0c */ /* 0x000fda000bf05300 */
[----:B------:R-:W-:Y:S05]  /*0dd0*/  @!P0 BRA `(.L_x_10) ;  /* 0x00000000001c8947 */ /* 0x000fea0003800000 */
[----:B01----:R-:W0:Y:S02]  /*0de0*/  LDC.64 R4, c[0x0][0x5a0] ;  /* 0x00016800ff047b82 */ /* 0x003e240000000a00 */
[----:B0-----:R-:W2:Y:S02]  /*0df0*/  LDG.E.64 R4, desc[UR36][R4.64] ;  /* 0x0000002404047981 */ /* 0x001ea4000c1e1b00 */
[----:B--2---:R-:W-:-:S04]  /*0e00*/  ISETP.NE.U32.AND P0, PT, R4, RZ, PT ;  /* 0x000000ff0400720c */ /* 0x004fc80003f05070 */
[----:B------:R-:W-:-:S13]  /*0e10*/  ISETP.NE.AND.EX P0, PT, R5, RZ, PT, P0 ;  /* 0x000000ff0500720c */ /* 0x000fda0003f05300 */
[----:B------:R-:W-:Y:S05]  /*0e20*/  @!P0 BRA `(.L_x_10) ;  /* 0x0000000000088947 */ /* 0x000fea0003800000 */
[----:B------:R0:W5:Y:S01]  /*0e30*/  LD.E R154, desc[UR36][R4.64] ;  /* 0x00000024049a7980 */ /* 0x000162000c101900 */
[----:B------:R-:W-:Y:S05]  /*0e40*/  BRA `(.L_x_11) ;  /* 0x0000000000247947 */ /* 0x000fea0003800000 */
.L_x_10:
[----:B------:R-:W-:Y:S02]  /*0e50*/  ULDC.64 UR4, c[0x0][0x590] ;  /* 0x0001640000047ab9 */ /* 0x000fe40000000a00 */
[----:B------:R-:W-:-:S04]  /*0e60*/  ISETP.NE.U32.AND P0, PT, RZ, UR4, PT ;  /* 0x00000004ff007c0c */ /* 0x000fc8000bf05070 */
[----:B------:R-:W-:-:S13]  /*0e70*/  ISETP.NE.AND.EX P0, PT, RZ, UR5, PT, P0 ;  /* 0x00000005ff007c0c */ /* 0x000fda000bf05300 */
[----:B------:R-:W-:Y:S05]  /*0e80*/  @!P0 BRA `(.L_x_12) ;  /* 0x00000000000c8947 */ /* 0x000fea0003800000 */
[----:B------:R-:W2:Y:S02]  /*0e90*/  LDC.64 R154, c[0x0][0x590] ;  /* 0x00016400ff9a7b82 */ /* 0x000ea40000000a00 */
[----:B--2---:R2:W5:Y:S01]  /*0ea0*/  LDG.E R154, desc[UR36][R154.64] ;  /* 0x000000249a9a7981 */ /* 0x004562000c1e1900 */
[----:B------:R-:W-:Y:S05]  /*0eb0*/  BRA `(.L_x_11) ;  /* 0x0000000000087947 */ /* 0x000fea0003800000 */
.L_x_12:
[----:B------:R-:W-:Y:S02]  /*0ec0*/  ULDC UR4, c[0x0][0x584] ;  /* 0x0001610000047ab9 */ /* 0x000fe40000000800 */
[----:B------:R-:W-:-:S07]  /*0ed0*/  IMAD.U32 R154, RZ, RZ, UR4 ;  /* 0x00000004ff9a7e24 */ /* 0x000fce000f8e00ff */
.L_x_11:
[----:B------:R-:W-:-:S13]  /*0ee0*/  LOP3.LUT P0, RZ, R0, 0xff, RZ, 0xc0, !PT ;  /* 0x000000ff00ff7812 */ /* 0x000fda000780c0ff */
[----:B------:R-:W-:Y:S05]  /*0ef0*/  @!P0 EXIT ;  /* 0x000000000000894d */ /* 0x000fea0003800000 */
[----:B------:R-:W-:Y:S01]  /*0f00*/  ULDC UR4, c[0x0][0x28c] ;  /* 0x0000a30000047ab9 */ /* 0x000fe20000000800 */
[----:B------:R-:W-:Y:S01]  /*0f10*/  UMOV UR38, URZ ;  /* 0x0000003f00267c82 */ /* 0x000fe20008000000 */
[----:B------:R-:W-:Y:S01]  /*0f20*/  UIADD3 UR4, UR4, 0x1f, URZ ;  /* 0x0000001f04047890 */ /* 0x000fe2000fffe03f */
[----:B------:R-:W-:-:S03]  /*0f30*/  UMOV UR39, URZ ;  /* 0x0000003f00277c82 */ /* 0x000fc60008000000 */
[----:B------:R-:W-:-:S04]  /*0f40*/  USHF.R.S32.HI UR5, URZ, 0x1f, UR4 ;  /* 0x0000001f3f057899 */ /* 0x000fc80008011404 */
[----:B------:R-:W-:-:S04]  /*0f50*/  ULEA.HI UR5, UR5, UR4, URZ, 0x5 ;  /* 0x0000000405057291 */ /* 0x000fc8000f8f283f */
[----:B------:R-:W-:-:S12]  /*0f60*/  USHF.R.S32.HI UR40, URZ, 0x5, UR5 ;  /* 0x000000053f287899 */ /* 0x000fd80008011405 */
.L_x_290:
[----:B------:R-:W-:Y:S01]  /*0f70*/  LOP3.LUT R0, R18, 0x80, RZ, 0xc0, !PT ;  /* 0x0000008012007812 */ /* 0x000fe200078ec0ff */
[----:B---3--:R-:W3:Y:S01]  /*0f80*/  S2UR UR7, SR_CgaCtaId ;  /* 0x00000000000779c3 */ /* 0x008ee20000008800 */
[----:B------:R-:W-:Y:S02]  /*0f90*/  UMOV UR6, 0x400 ;  /* 0x0000040000067882 */ /* 0x000fe40000000000 */
[----:B------:R-:W-:-:S06]  /*0fa0*/  SHF.R.U32.HI R0, RZ, 0x7, R0 ;  /* 0x00000007ff007819 */ /* 0x000fcc0000011600 */
[----:B----4-:R-:W4:Y:S01]  /*0fb0*/  SHFL.IDX PT, R0, R0, RZ, 0x1f ;  /* 0x00001fff00007589 */ /* 0x010f2200000e0000 */
[----:B---3--:R-:W-:Y:S01]  /*0fc0*/  ULEA UR6, UR7, UR6, 0x18 ;  /* 0x0000000607067291 */ /* 0x008fe2000f8ec03f */
[----:B----4-:R-:W-:-:S13]  /*0fd0*/  R2UR UR4, R0 ;  /* 0x00000000000472ca */ /* 0x010fda00000e0000 */
[----:B------:R-:W-:-:S04]  /*0fe0*/  ULEA.HI UR5, UR4, UR4, URZ, 0x1 ;  /* 0x0000000404057291 */ /* 0x000fc8000f8f083f */
[----:B------:R-:W-:-:S04]  /*0ff0*/  ULOP3.LUT UR5, UR5, 0x1ffffe, URZ, 0xc0, !UPT ;  /* 0x001ffffe05057892 */ /* 0x000fc8000f8ec03f */
[----:B------:R-:W-:-:S03]  /*1000*/  UIADD3 UR5, UR4, -UR5, URZ ;  /* 0x8000000504057290 */ /* 0x000fc6000fffe03f */
[----:B------:R-:W-:Y:S01]  /*1010*/  ULDC UR4, c[0x0][0x28c] ;  /* 0x0000a30000047ab9 */ /* 0x000fe20000000800 */
[----:B------:R-:W-:Y:S01]  /*1020*/  ULEA UR5, UR5, UR6, 0xb ;  /* 0x0000000605057291 */ /* 0x000fe2000f8e583f */
[----:B------:R-:W-:-:S03]  /*1030*/  ISETP.LT.AND P0, PT, RZ, UR4, PT ;  /* 0x00000004ff007c0c */ /* 0x000fc6000bf01270 */
[----:B------:R-:W-:-:S04]  /*1040*/  UIADD3 UR5, UR5, 0x180, URZ ;  /* 0x0000018005057890 */ /* 0x000fc8000fffe03f */
[----:B------:R-:W-:-:S04]  /*1050*/  USHF.R.U32.HI UR5, URZ, 0x4, UR5 ;  /* 0x000000043f057899 */ /* 0x000fc80008011605 */
[----:B------:R-:W-:Y:S02]  /*1060*/  ULOP3.LUT UR41, UR5, 0x3fff, URZ, 0xc0, !UPT ;  /* 0x00003fff05297892 */ /* 0x000fe4000f8ec03f */
[----:B------:R-:W-:Y:S10]  /*1070*/  @P0 BRA `(.L_x_13) ;  /* 0x0000000000400947 */ /* 0x000ff40003800000 */
[----:B------:R-:W-:Y:S01]  /*1080*/  MOV R0, 0x0 ;  /* 0x0000000000007802 */ /* 0x000fe20000000f00 */
[----:B------:R-:W-:Y:S01]  /*1090*/  ULDC.64 UR4, c[0x4][0x68] ;  /* 0x01001a0000047ab9 */ /* 0x000fe20000000a00 */
[----:B------:R-:W-:Y:S01]  /*10a0*/  ULDC.64 UR6, c[0x4][0x8] ;  /* 0x0100020000067ab9 */ /* 0x000fe20000000a00 */
[----:B01----:R-:W-:Y:S01]  /*10b0*/  IMAD.U32 R4, RZ, RZ, UR4 ;  /* 0x00000004ff047e24 */ /* 0x003fe2000f8e00ff */
[----:B------:R0:W1:Y:S01]  /*10c0*/  LDC.64 R14, c[0x4][R0] ;  /* 0x01000000000e7b82 */ /* 0x0000620000000a00 */
[----:B------:R-:W-:Y:S01]  /*10d0*/  IMAD.U32 R5, RZ, RZ, UR5 ;  /* 0x00000005ff057e24 */ /* 0x000fe2000f8e00ff */
[----:B------:R-:W-:Y:S01]  /*10e0*/  ULDC.64 UR4, c[0x4][0x70] ;  /* 0x01001c0000047ab9 */ /* 0x000fe20000000a00 */
[----:B------:R-:W-:Y:S02]  /*10f0*/  IMAD.U32 R10, RZ, RZ, UR6 ;  /* 0x00000006ff0a7e24 */ /* 0x000fe4000f8e00ff */
[----:B------:R-:W-:Y:S02]  /*1100*/  IMAD.U32 R6, RZ, RZ, UR4 ;  /* 0x00000004ff067e24 */ /* 0x000fe4000f8e00ff */
[----:B------:R-:W-:-:S02]  /*1110*/  IMAD.U32 R7, RZ, RZ, UR5 ;  /* 0x00000005ff077e24 */ /* 0x000fc4000f8e00ff */
[----:B------:R-:W-:Y:S02]  /*1120*/  IMAD.U32 R11, RZ, RZ, UR7 ;  /* 0x00000007ff0b7e24 */ /* 0x000fe4000f8e00ff */
[----:B------:R-:W-:Y:S02]  /*1130*/  IMAD.MOV.U32 R8, RZ, RZ, 0x1e1 ;  /* 0x000001e1ff087424 */ /* 0x000fe400078e00ff */
[----:B------:R-:W-:Y:S02]  /*1140*/  IMAD.MOV.U32 R12, RZ, RZ, 0x1 ;  /* 0x00000001ff0c7424 */ /* 0x000fe400078e00ff */
[----:B0-----:R-:W-:-:S07]  /*1150*/  IMAD.MOV.U32 R13, RZ, RZ, RZ ;  /* 0x000000ffff0d7224 */ /* 0x001fce00078e00ff */
[----:B------:R-:W-:-:S07]  /*1160*/  LEPC R20, `(.L_x_13) ;  /* 0x000000001014794e */ /* 0x000fce0000000000 */
[----:B-12--5:R-:W-:Y:S05]  /*1170*/  CALL.ABS.NOINC R14 ;  /* 0x000000000e007343 */ /* 0x026fea0003c00000 */
.L_x_13:
[----:B------:R-:W-:-:S04]  /*1180*/  LOP3.LUT R0, R19, 0x1, RZ, 0xfc, !PT ;  /* 0x0000000113007812 */ /* 0x000fc800078efcff */
[----:B------:R-:W-:-:S13]  /*1190*/  ISETP.NE.AND P0, PT, R0, 0x3, PT ;  /* 0x000000030000780c */ /* 0x000fda0003f05270 */
[----:B------:R-:W-:Y:S05]  /*11a0*/  @!P0 BRA `(.L_x_14) ;  /* 0x0000000000048947 */ /* 0x000fea0003800000 */
[----:B------:R-:W-:Y:S01]  /*11b0*/  BPT.TRAP 0x1 ;  /* 0x000000040000795c */ /* 0x000fe20000300000 */
.L_x_14:
[----:B------:R-:W3:Y:S01]  /*11c0*/  S2UR UR5, SR_CgaCtaId ;  /* 0x00000000000579c3 */ /* 0x000ee20000008800 */
[----:B------:R-:W-:Y:S01]  /*11d0*/  UMOV UR4, 0x400 ;  /* 0x0000040000047882 */ /* 0x000fe20000000000 */
[----:B------:R-:W-:Y:S02]  /*11e0*/  IMAD.U32 R0, RZ, RZ, UR38 ;  /* 0x00000026ff007e24 */ /* 0x000fe4000f8e00ff */
[----:B------:R-:W-:-:S03]  /*11f0*/  IMAD.U32 R3, RZ, RZ, UR39 ;  /* 0x00000027ff037e24 */ /* 0x000fc6000f8e00ff */
[----:B------:R-:W-:Y:S01]  /*1200*/  SHF.L.U32 R0, R0, 0x1f, RZ ;  /* 0x0000001f00007819 */ /* 0x000fe200000006ff */
[----:B---3--:R-:W-:-:S06]  /*1210*/  ULEA UR4, UR5, UR4, 0x18 ;  /* 0x0000000405047291 */ /* 0x008fcc000f8ec03f */
[----:B------:R-:W-:-:S04]  /*1220*/  IMAD.U32 R6, RZ, RZ, UR4 ;  /* 0x00000004ff067e24 */ /* 0x000fc8000f8e00ff */
[----:B------:R-:W-:-:S04]  /*1230*/  IMAD R3, R3, 0x8, R6 ;  /* 0x0000000803037824 */ /* 0x000fc800078e0206 */
[----:B------:R3:W4:Y:S01]  /*1240*/  SYNCS.PHASECHK.TRANS64.TRYWAIT P1, [R3+URZ], R0 ;  /* 0x00000000030075a7 */ /* 0x000722000802017f */
[----:B------:R-:W-:Y:S05]  /*1250*/  @!P0 BRA `(.L_x_15) ;  /* 0x0000000000048947 */ /* 0x000fea0003800000 */
[----:B------:R-:W-:Y:S01]  /*1260*/  BPT.TRAP 0x1 ;  /* 0x000000040000795c */ /* 0x000fe20000300000 */
.L_x_15:
[----:B----4-:R-:W-:Y:S05]  /*1270*/  @P1 BRA `(.L_x_16) ;  /* 0x0000000000081947 */ /* 0x010fea0003800000 */
[----:B------:R-:W4:Y:S02]  /*1280*/  SYNCS.PHASECHK.TRANS64.TRYWAIT P1, [R3+URZ], R0 ;  /* 0x00000000030075a7 */ /* 0x000f24000802017f */
[----:B----4-:R-:W-:Y:S05]  /*1290*/  @!P1 BRA `(.L_x_17) ;  /* 0x00000088002c9947 */ /* 0x010fea0003800000 */
.L_x_16:
[----:B------:R-:W-:-:S04]  /*12a0*/  UISETP.LT.AND UP0, UPT, UR40, 0x1, UPT ;  /* 0x000000012800788c */ /* 0x000fc8000bf01270 */
[----:B------:R-:W-:-:S06]  /*12b0*/  USEL UR4, UR40, 0x1, UP0 ;  /* 0x0000000128047887 */ /* 0x000fcc0008000000 */
[----:B---34-:R-:W-:Y:S01]  /*12c0*/  IMAD.U32 R0, RZ, RZ, UR4 ;  /* 0x00000004ff007e24 */ /* 0x018fe2000f8e00ff */
[----:B------:R-:W-:Y:S05]  /*12d0*/  WARPSYNC.ALL ;  /* 0x0000000000007948 */ /* 0x000fea0003800000 */
[----:B------:R-:W-:-:S04]  /*12e0*/  IADD3 R0, -R0, UR40, RZ ;  /* 0x0000002800007c10 */ /* 0x000fc8000fffe1ff */
[----:B------:R-:W-:Y:S02]  /*12f0*/  ISETP.GE.AND P1, PT, R0, 0x1, PT ;  /* 0x000000010000780c */ /* 0x000fe40003f26270 */
[----:B------:R-:W-:Y:S01]  /*1300*/  R2UR UR4, R6 ;  /* 0x00000000060472ca */ /* 0x000fe200000e0000 */
[----:B------:R-:W-:Y:S01]  /*1310*/  ULOP3.LUT UR41, UR41, 0x10000, URZ, 0xfc, !UPT ;  /* 0x0001000029297892 */ /* 0x000fe2000f8efc3f */
[----:B------:R-:W-:Y:S01]  /*1320*/  WARPGROUP.ARRIVE ;  /* 0x00000000000079c5 */ /* 0x000fe20000000000 */
[----:B------:R-:W-:Y:S01]  /*1330*/  UMOV UR5, 0xc0000010 ;  /* 0xc000001000057882 */ /* 0x000fe20000000000 */
[----:B------:R-:W-:-:S09]  /*1340*/  UMOV UR7, 0xc0000010 ;  /* 0xc000001000077882 */ /* 0x000fd20000000000 */
[----:B------:R-:W-:-:S04]  /*1350*/  UIADD3 UR4, UR4, 0x6180, URZ ;  /* 0x0000618004047890 */ /* 0x000fc8000fffe03f */
[----:B------:R-:W-:-:S04]  /*1360*/  USHF.R.U32.HI UR4, URZ, 0x4, UR4 ;  /* 0x000000043f047899 */ /* 0x000fc80008011604 */
[----:B------:R-:W-:-:S04]  /*1370*/  ULOP3.LUT UR4, UR4, 0x3fff, URZ, 0xc0, !UPT ;  /* 0x00003fff04047892 */ /* 0x000fc8000f8ec03f */
[----:B------:R-:W-:Y:S02]  /*1380*/  ULOP3.LUT UR9, UR4, 0x10000, URZ, 0xfc, !UPT ;  /* 0x0001000004097892 */ /* 0x000fe4000f8efc3f */
[----:B------:R-:W-:Y:S02]  /*1390*/  ULEA UR4, UR39, UR41, 0x8 ;  /* 0x0000002927047291 */ /* 0x000fe4000f8e403f */
[----:B------:R-:W-:-:S09]  /*13a0*/  ULEA UR6, UR39, UR9, 0x9 ;  /* 0x0000000927067291 */ /* 0x000fd2000f8e483f */
[----:B------:R-:W-:Y:S03]  /*13b0*/  IGMMA.64x256x32.S8.S8 R24, gdesc[UR4], RZ, !UPT, gsb0 ;  /* 0x06600000041879f1 */ /* 0x000fe6000c0410ff */
[----:B------:R-:W-:Y:S02]  /*13c0*/  WARPGROUP.DEPBAR.LE gsb0, 0x0 ;  /* 0x00008000000079c5 */ /* 0x000fe40000010000 */
[----:B------:R-:W-:Y:S05]  /*13d0*/  @!P1 BRA `(.L_x_18) ;  /* 0x0000000000c49947 */ /* 0x000fea0003800000 */
[----:B------:R-:W-:Y:S02]  /*13e0*/  UIADD3 UR4, UR39, 0x1, URZ ;  /* 0x0000000127047890 */ /* 0x000fe4000fffe03f */
[----:B------:R-:W-:Y:S02]  /*13f0*/  IMAD.U32 R3, RZ, RZ, UR39 ;  /* 0x00000027ff037e24 */ /* 0x000fe4000f8e00ff */
[----:B------:R-:W-:-:S04]  /*1400*/  UISETP.NE.AND UP0, UPT, UR4, 0x6, UPT ;  /* 0x000000060400788c */ /* 0x000fc8000bf05270 */
[----:B------:R-:W-:Y:S02]  /*1410*/  USEL UR5, URZ, 0x1, UP0 ;  /* 0x000000013f057887 */ /* 0x000fe40008000000 */
[----:B------:R-:W-:Y:S02]  /*1420*/  USEL UR8, UR4, URZ, UP0 ;  /* 0x0000003f04087287 */ /* 0x000fe40008000000 */
[----:B------:R-:W-:-:S06]  /*1430*/  ULOP3.LUT UR5, UR38, UR5, URZ, 0x3c, !UPT ;  /* 0x0000000526057292 */ /* 0x000fcc000f8e3c3f */
[----:B------:R-:W-:-:S07]  /*1440*/  IMAD.U32 R7, RZ, RZ, UR5 ;  /* 0x00000005ff077e24 */ /* 0x000fce000f8e00ff */
.L_x_25:
[----:B------:R-:W-:Y:S05]  /*1450*/  @!P0 BRA `(.L_x_19) ;  /* 0x0000000000048947 */ /* 0x000fea0003800000 */
[----:B------:R-:W-:Y:S01]  /*1460*/  BPT.TRAP 0x1 ;  /* 0x000000040000795c */ /* 0x000fe20000300000 */
.L_x_19:
[----:B------:R-:W3:Y:S01]  /*1470*/  S2UR UR5, SR_CgaCtaId ;  /* 0x00000000000579c3 */ /* 0x000ee20000008800 */
[----:B------:R-:W-:Y:S01]  /*1480*/  UMOV UR4, 0x400 ;  /* 0x0000040000047882 */ /* 0x000fe20000000000 */
[----:B01----:R-:W-:Y:S01]  /*1490*/  IMAD.U32 R5, RZ, RZ, UR8 ;  /* 0x00000008ff057e24 */ /* 0x003fe2000f8e00ff */
[----:B------:R-:W-:Y:S01]  /*14a0*/  SHF.L.U32 R4, R7, 0x1f, RZ ;  /* 0x0000001f07047819 */ /* 0x000fe200000006ff */
[----:B---3--:R-:W-:-:S06]  /*14b0*/  ULEA UR4, UR5, UR4, 0x18 ;  /* 0x0000000405047291 */ /* 0x008fcc000f8ec03f */
[----:B------:R-:W-:-:S04]  /*14c0*/  IMAD.U32 R6, RZ, RZ, UR4 ;  /* 0x00000004ff067e24 */ /* 0x000fc8000f8e00ff */
[----:B------:R-:W-:-:S04]  /*14d0*/  IMAD R5, R5, 0x8, R6 ;  /* 0x0000000805057824 */ /* 0x000fc800078e0206 */
[----:B------:R0:W1:Y:S01]  /*14e0*/  SYNCS.PHASECHK.TRANS64.TRYWAIT P1, [R5+URZ], R4 ;  /* 0x00000004050075a7 */ /* 0x000062000802017f */
[----:B------:R-:W-:Y:S05]  /*14f0*/  @!P0 BRA `(.L_x_20) ;  /* 0x0000000000048947 */ /* 0x000fea0003800000 */
[----:B------:R-:W-:Y:S01]  /*1500*/  BPT.TRAP 0x1 ;  /* 0x000000040000795c */ /* 0x000fe20000300000 */
.L_x_20:
[----:B-1----:R-:W-:Y:S05]  /*1510*/  @P1 BRA `(.L_x_21) ;  /* 0x0000000000081947 */ /* 0x002fea0003800000 */
[----:B------:R-:W1:Y:S02]  /*1520*/  SYNCS.PHASECHK.TRANS64.TRYWAIT P1, [R5+URZ], R4 ;  /* 0x00000004050075a7 */ /* 0x000e64000802017f */
[----:B-1----:R-:W-:Y:S05]  /*1530*/  @!P1 BRA `(.L_x_22) ;  /* 0x0000008400989947 */ /* 0x002fea0003800000 */
.L_x_21:
[----:B------:R-:W-:Y:S01]  /*1540*/  ULEA UR4, UR8, UR41, 0x8 ;  /* 0x0000002908047291 */ /* 0x000fe2000f8e403f */
[----:B------:R-:W-:Y:S01]  /*1550*/  WARPGROUP.ARRIVE ;  /* 0x00000000000079c5 */ /* 0x000fe20000000000 */
[----:B------:R-:W-:Y:S01]  /*1560*/  ULEA UR6, UR8, UR9, 0x9 ;  /* 0x0000000908067291 */ /* 0x000fe2000f8e483f */
[----:B------:R-:W-:Y:S01]  /*1570*/  UMOV UR5, 0xc0000010 ;  /* 0xc000001000057882 */ /* 0x000fe20000000000 */
[----:B------:R-:W-:-:S07]  /*1580*/  UMOV UR7, 0xc0000010 ;  /* 0xc000001000077882 */ /* 0x000fce0000000000 */
[----:B------:R-:W-:Y:S03]  /*1590*/  IGMMA.64x256x32.S8.S8 R24, gdesc[UR4], R24, gsb0 ;  /* 0x06600000041879f1 */ /* 0x000fe60008041018 */
[----:B------:R-:W-:Y:S02]  /*15a0*/  WARPGROUP.DEPBAR.LE gsb0, 0x0 ;  /* 0x00008000000079c5 */ /* 0x000fe40000010000 */
[----:B------:R-:W-:Y:S05]  /*15b0*/  @!P0 BRA `(.L_x_23) ;  /* 0x0000000000048947 */ /* 0x000fea0003800000 */
[----:B------:R-:W-:Y:S01]  /*15c0*/  BPT.TRAP 0x1 ;  /* 0x000000040000795c */ /* 0x000fe20000300000 */
.L_x_23:
[----:B01----:R-:W-:Y:S01]  /*15d0*/  IMAD R4, R3, 0x8, R6 ;  /* 0x0000000803047824 */ /* 0x003fe200078e0206 */
[----:B------:R-:W-:-:S03]  /*15e0*/  ISETP.GT.U32.AND P1, PT, R19, 0x1, PT ;  /* 0x000000011300780c */ /* 0x000fc60003f24070 */
[----:B------:R-:W-:-:S05]  /*15f0*/  VIADD R4, R4, 0x30 ;  /* 0x0000003004047836 */ /* 0x000fca0000000000 */
[----:B------:R-:W-:-:S04]  /*1600*/  PRMT R4, RZ, 0x654, R4 ;  /* 0x00000654ff047816 */ /* 0x000fc80000000004 */
[----:B------:R0:W-:Y:S01]  /*1610*/  SYNCS.ARRIVE.TRANS64.RED.A1T0 RZ, [R4+URZ], RZ ;  /* 0x000000ff04ff79a7 */ /* 0x0001e2000810043f */
[----:B------:R-:W-:Y:S05]  /*1620*/  @P1 BRA `(.L_x_24) ;  /* 0x0000000000041947 */ /* 0x000fea0003800000 */
[----:B------:R-:W-:Y:S01]  /*1630*/  BPT.TRAP 0x1 ;  /* 0x000000040000795c */ /* 0x000fe20000300000 */
.L_x_24:
[----:B------:R-:W-:Y:S01]  /*1640*/  UIADD3 UR8, UR8, 0x1, URZ ;  /* 0x0000000108087890 */ /* 0x000fe2000fffe03f */
[C---:B------:R-:W-:Y:S01]  /*1650*/  ISETP.GT.AND P2, PT, R0.reuse, 0x1, PT ;  /* 0x000000010000780c */ /* 0x040fe20003f44270 */
[----:B------:R-:W-:Y:S02]  /*1660*/  VIADD R3, R3, 0x1 ;  /* 0x0000000103037836 */ /* 0x000fe40000000000 */
[----:B------:R-:W-:Y:S01]  /*1670*/  UISETP.NE.AND UP0, UPT, UR8, 0x6, UPT ;  /* 0x000000060800788c */ /* 0x000fe2000bf05270 */
[----:B------:R-:W-:Y:S02]  /*1680*/  VIADD R0, R0, 0xffffffff ;  /* 0xffffffff00007836 */ /* 0x000fe40000000000 */
[C---:B------:R-:W-:Y:S01]  /*1690*/  ISETP.NE.AND P1, PT, R3.reuse, 0x6, PT ;  /* 0x000000060300780c */ /* 0x040fe20003f25270 */
[----:B------:R-:W-:Y:S02]  /*16a0*/  USEL UR4, URZ, 0x1, UP0 ;  /* 0x000000013f047887 */ /* 0x000fe40008000000 */
[----:B------:R-:W-:Y:S01]  /*16b0*/  USEL UR8, UR8, URZ, UP0 ;  /* 0x0000003f08087287 */ /* 0x000fe20008000000 */
[----:B------:R-:W-:-:S03]  /*16c0*/  SEL R3, R3, RZ, P1 ;  /* 0x000000ff03037207 */ /* 0x000fc60000800000 */
[----:B------:R-:W-:Y:S01]  /*16d0*/  LOP3.LUT R7, R7, UR4, RZ, 0x3c, !PT ;  /* 0x0000000407077c12 */ /* 0x000fe2000f8e3cff */
[----:B------:R-:W-:Y:S07]  /*16e0*/  @P2 BRA `(.L_x_25) ;  /* 0xfffffffc00582947 */ /* 0x000fee000383ffff */
.L_x_18:
[----:B------:R-:W3:Y:S02]  /*16f0*/  LDC R0, c[0x0][0x28c] ;  /* 0x0000a300ff007b82 */ /* 0x000ee40000000800 */
[----:B---3--:R-:W-:-:S13]  /*1700*/  ISETP.GE.AND P1, PT, R0, 0x1, PT ;  /* 0x000000010000780c */ /* 0x008fda0003f26270 */
[----:B------:R-:W-:Y:S05]  /*1710*/  @!P1 BRA `(.L_x_26) ;  /* 0x0000000000409947 */ /* 0x000fea0003800000 */
[----:B------:R-:W-:Y:S05]  /*1720*/  @!P0 BRA `(.L_x_27) ;  /* 0x0000000000048947 */ /* 0x000fea0003800000 */
[----:B------:R-:W-:Y:S01]  /*1730*/  BPT.TRAP 0x1 ;  /* 0x000000040000795c */ /* 0x000fe20000300000 */
.L_x_27:
[----:B------:R-:W-:Y:S01]  /*1740*/  UISETP.LT.AND UP0, UPT, UR40, 0x1, UPT ;  /* 0x000000012800788c */ /* 0x000fe2000bf01270 */
[----:B------:R-:W-:-:S03]  /*1750*/  ISETP.GT.U32.AND P0, PT, R19, 0x1, PT ;  /* 0x000000011300780c */ /* 0x000fc60003f04070 */
[----:B------:R-:W-:-:S04]  /*1760*/  USEL UR6, UR40, 0x1, UP0 ;  /* 0x0000000128067887 */ /* 0x000fc80008000000 */
[----:B------:R-:W-:-:S04]  /*1770*/  UIADD3 UR6, UR39, UR40, -UR6 ;  /* 0x0000002827067290 */ /* 0x000fc8000fffe806 */
[----:B------:R-:W-:-:S04]  /*1780*/  UIMAD.WIDE.U32 UR4, UR6, -0x55555555, URZ ;  /* 0xaaaaaaab060478a5 */ /* 0x000fc8000f8e003f */
[----:B------:R-:W-:-:S04]  /*1790*/  USHF.R.U32.HI UR4, URZ, 0x2, UR5 ;  /* 0x000000023f047899 */ /* 0x000fc80008011605 */
[----:B------:R-:W-:-:S06]  /*17a0*/  UIMAD UR6, UR4, -0x6, UR6 ;  /* 0xfffffffa040678a4 */ /* 0x000fcc000f8e0206 */
[----:B------:R-:W-:-:S04]  /*17b0*/  IMAD.U32 R3, RZ, RZ, UR6 ;  /* 0x00000006ff037e24 */ /* 0x000fc8000f8e00ff */
[----:B------:R-:W-:-:S04]  /*17c0*/  IMAD R0, R3, 0x8, R6 ;  /* 0x0000000803007824 */ /* 0x000fc800078e0206 */
[----:B------:R-:W-:-:S05]  /*17d0*/  VIADD R0, R0, 0x30 ;  /* 0x0000003000007836 */ /* 0x000fca0000000000 */
[----:B------:R-:W-:-:S04]  /*17e0*/  PRMT R0, RZ, 0x654, R0 ;  /* 0x00000654ff007816 */ /* 0x000fc80000000000 */
[----:B------:R3:W-:Y:S01]  /*17f0*/  SYNCS.ARRIVE.TRANS64.RED.A1T0 RZ, [R0+URZ], RZ ;  /* 0x000000ff00ff79a7 */ /* 0x0007e2000810043f */
[----:B------:R-:W-:Y:S05]  /*1800*/  @P0 BRA `(.L_x_26) ;  /* 0x0000000000040947 */ /* 0x000fea0003800000 */
[----:B------:R-:W-:Y:S01]  /*1810*/  BPT.TRAP 0x1 ;  /* 0x000000040000795c */ /* 0x000fe20000300000 */
.L_x_26:
[----:B------:R-:W4:Y:S01]  /*1820*/  LDC R9, c[0x0][0x288] ;  /* 0x0000a200ff097b82 */ /* 0x000f220000000800 */
[--C-:B---3--:R-:W-:Y:S01]  /*1830*/  SHF.R.U32.HI R0, RZ, 0x2, R18.reuse ;  /* 0x00000002ff007819 */ /* 0x108fe20000011612 */
[----:B------:R-:W-:Y:S01]  /*1840*/  UIADD3 UR39, UR40, UR39, URZ ;  /* 0x0000002728277290 */ /* 0x000fe2000fffe03f */
[----:B01----:R-:W-:Y:S01]  /*1850*/  SHF.R.U32.HI R5, RZ, 0x7, R18 ;  /* 0x00000007ff057819 */ /* 0x003fe20000011612 */
[----:B------:R-:W-:Y:S01]  /*1860*/  ULDC UR7, c[0x0][0x284] ;  /* 0x0000a10000077ab9 */ /* 0x000fe20000000800 */
[----:B------:R-:W-:Y:S01]  /*1870*/  LOP3.LUT R4, R18, 0x60, RZ, 0xc0, !PT ;  /* 0x0000006012047812 */ /* 0x000fe200078ec0ff */
[----:B------:R-:W-:Y:S01]  /*1880*/  UISETP.GT.U32.AND UP0, UPT, UR39, 0x5, UPT ;  /* 0x000000052700788c */ /* 0x000fe2000bf04070 */
[----:B------:R-:W-:Y:S01]  /*1890*/  LOP3.LUT R3, R0, 0x7, RZ, 0xc0, !PT ;  /* 0x0000000700037812 */ /* 0x000fe200078ec0ff */
[----:B------:R-:W-:Y:S01]  /*18a0*/  UISETP.GE.U32.AND UP1, UPT, UR40, 0x6, UPT ;  /* 0x000000062800788c */ /* 0x000fe2000bf26070 */
[----:B------:R-:W-:Y:S01]  /*18b0*/  LOP3.LUT R0, R5, 0x1, RZ, 0xc0, !PT ;  /* 0x0000000105007812 */ /* 0x000fe200078ec0ff */
[----:B------:R-:W-:Y:S01]  /*18c0*/  UISETP.LT.U32.AND UP0, UPT, UR40, 0x6, UP0 ;  /* 0x000000062800788c */ /* 0x000fe20008701070 */
[----:B------:R-:W-:Y:S01]  /*18d0*/  SHF.R.U32.HI R6, RZ, 0x1, R4 ;  /* 0x00000001ff067819 */ /* 0x000fe20000011604 */
[----:B------:R-:W-:Y:S01]  /*18e0*/  IMAD.SHL.U32 R4, R18, 0x2, RZ ;  /* 0x0000000212047824 */ /* 0x000fe200078e00ff */
[----:B------:R-:W-:Y:S01]  /*18f0*/  SHF.R.S32.HI R14, RZ, 0x1f, R22 ;  /* 0x0000001fff0e7819 */ /* 0x000fe20000011416 */
[----:B------:R-:W-:Y:S01]  /*1900*/  IMAD.SHL.U32 R8, R0, 0x40, RZ ;  /* 0x0000004000087824 */ /* 0x000fe200078e00ff */
[--C-:B------:R-:W-:Y:S01]  /*1910*/  IADD3 R5, RZ, -R6, -R3.reuse ;  /* 0x80000006ff057210 */ /* 0x100fe20007ffe803 */
[----:B------:R-:W-:Y:S01]  /*1920*/  ULDC.64 UR8, c[0x0][0x5d0] ;  /* 0x0001740000087ab9 */ /* 0x000fe20000000a00 */
[----:B------:R-:W-:Y:S01]  /*1930*/  LOP3.LUT R4, R4, 0x6, RZ, 0xc0, !PT ;  /* 0x0000000604047812 */ /* 0x000fe200078ec0ff */
[----:B------:R-:W-:Y:S01]  /*1940*/  UIMAD.WIDE.U32 UR4, UR39, -0x55555555, URZ ;  /* 0xaaaaaaab270478a5 */ /* 0x000fe2000f8e003f */
[----:B------:R-:W-:Y:S01]  /*1950*/  LOP3.LUT R3, R8, 0x40, R3, 0xe2, !PT ;  /* 0x0000004008037812 */ /* 0x000fe200078ee203 */
[----:B------:R-:W-:Y:S01]  /*1960*/  IMAD R7, R0, -0x40, R5 ;  /* 0xffffffc000077824 */ /* 0x000fe200078e0205 */
[----:B------:R-:W-:Y:S01]  /*1970*/  LOP3.LUT R0, R18, 0x3, RZ, 0xc0, !PT ;  /* 0x0000000312007812 */ /* 0x000fe200078ec0ff */
[----:B------:R-:W-:Y:S01]  /*1980*/  USEL UR6, URZ, 0x1, !UP0 ;  /* 0x000000013f067887 */ /* 0x000fe2000c000000 */
[----:B------:R-:W-:Y:S01]  /*1990*/  PRMT R8, R4, 0x6540, R23 ;  /* 0x0000654004087816 */ /* 0x000fe20000000017 */
[----:B------:R-:W-:Y:S01]  /*19a0*/  IMAD.SHL.U32 R23, R23, 0x100, RZ ;  /* 0x0000010017177824 */ /* 0x000fe200078e00ff */
[----:B------:R-:W-:Y:S01]  /*19b0*/  USHF.R.U32.HI UR4, URZ, 0x2, UR5 ;  /* 0x000000023f047899 */ /* 0x000fe20008011605 */
[----:B----4-:R-:W-:Y:S01]  /*19c0*/  IMAD R12, R0, -0x2, R9 ;  /* 0xfffffffe000c7824 */ /* 0x010fe200078e0209 */
[----:B------:R-:W-:Y:S01]  /*19d0*/  ULOP3.LUT UR38, UR38, UR6, URZ, 0x3c, !UPT ;  /* 0x0000000626267292 */ /* 0x000fe2000f8e3c3f */
[----:B------:R-:W-:Y:S01]  /*19e0*/  IMAD.SHL.U32 R0, R152, 0x80, RZ ;  /* 0x0000008098007824 */ /* 0x000fe200078e00ff */
[----:B------:R-:W-:Y:S01]  /*19f0*/  ISETP.GE.AND P0, PT, R23, R9, PT ;  /* 0x000000091700720c */ /* 0x000fe20003f06270 */
[----:B------:R-:W-:Y:S01]  /*1a00*/  IMAD R5, R14, UR8, RZ ;  /* 0x000000080e057c24 */ /* 0x000fe2000f8e02ff */
[--C-:B------:R-:W-:Y:S01]  /*1a10*/  SHF.R.S32.HI R9, RZ, 0x1f, R8.reuse ;  /* 0x0000001fff097819 */ /* 0x100fe20000011408 */
[----:B------:R-:W-:Y:S01]  /*1a20*/  IMAD.WIDE R10, R152, 0x80, RZ ;  /* 0x00000080980a7825 */ /* 0x000fe200078e02ff */
[C---:B------:R-:W-:Y:S01]  /*1a30*/  ISETP.GE.OR P0, PT, R0.reuse, UR7, P0 ;  /* 0x0000000700007c0c */ /* 0x040fe20008706670 */
[----:B------:R-:W-:Y:S01]  /*1a40*/  UIMAD UR39, UR4, -0x6, UR39 ;  /* 0xfffffffa042778a4 */ /* 0x000fe2000f8e0227 */
[----:B------:R-:W-:Y:S01]  /*1a50*/  IADD3 R160, -R0, UR7, R7 ;  /* 0x0000000700a07c10 */ /* 0x000fe2000fffe107 */
[C---:B------:R-:W-:Y:S01]  /*1a60*/  IMAD R13, R22.reuse, UR9, R5 ;  /* 0x00000009160d7c24 */ /* 0x040fe2000f8e0205 */
[----:B------:R-:W-:Y:S01]  /*1a70*/  @UP1 ULOP3.LUT UR38, UR38, 0x1, UR4, 0x78, !UPT ;  /* 0x0000000126261892 */ /* 0x000fe2000f8e7804 */
[----:B------:R-:W-:Y:S01]  /*1a80*/  IMAD.WIDE.U32 R4, R22, UR8, R8 ;  /* 0x0000000816047c25 */ /* 0x000fe2000f8e0008 */
[----:B------:R-:W-:-:S03]  /*1a90*/  LOP3.LUT R161, R10, R3, R6, 0xfe, !PT ;  /* 0x000000030aa17212 */ /* 0x000fc600078efe06 */
[----:B------:R-:W-:Y:S02]  /*1aa0*/  IMAD.IADD R5, R5, 0x1, R13 ;  /* 0x0000000105057824 */ /* 0x000fe400078e020d */
[----:B------:R-:W-:Y:S02]  /*1ab0*/  IMAD.IADD R0, R12, 0x1, -R23 ;  /* 0x000000010c007824 */ /* 0x000fe400078e0a17 */
[----:B------:R-:W-:Y:S01]  /*1ac0*/  IMAD.MOV.U32 R152, RZ, RZ, -0x1 ;  /* 0xffffffffff987424 */ /* 0x000fe200078e00ff */
[----:B------:R-:W-:Y:S06]  /*1ad0*/  @P0 BRA `(.L_x_28) ;  /* 0x0000006000a00947 */ /* 0x000fec0003800000 */
[----:B------:R-:W0:Y:S01]  /*1ae0*/  LDC.64 R12, c[0x0][0x5c8] ;  /* 0x00017200ff0c7b82 */ /* 0x000e220000000a00 */
[----:B------:R-:W-:Y:S01]  /*1af0*/  ULDC.64 UR4, c[0x0][0x5c0] ;  /* 0x0001700000047ab9 */ /* 0x000fe20000000a00 */
[----:B------:R-:W-:Y:S01]  /*1b00*/  BSSY B0, `(.L_x_28) ;  /* 0x0000625000007945 */ /* 0x000fe20003800000 */
[-C--:B0-----:R-:W-:Y:S02]  /*1b10*/  IMAD R6, R11, R12.reuse, RZ ;  /* 0x0000000c0b067224 */ /* 0x081fe400078e02ff */
[----:B------:R-:W-:-:S04]  /*1b20*/  IMAD.WIDE.U32 R4, R161, R12, R4 ;  /* 0x0000000ca1047225 */ /* 0x000fc800078e0004 */
[----:B------:R-:W-:Y:S01]  /*1b30*/  IMAD R3, R161, R13, R6 ;  /* 0x0000000da1037224 */ /* 0x000fe200078e0206 */
[----:B------:R-:W-:-:S03]  /*1b40*/  IADD3 R4, P0, R4, UR4, RZ ;  /* 0x0000000404047c10 */ /* 0x000fc6000ff1e0ff */
[----:B------:R-:W-:Y:S01]  /*1b50*/  IMAD.IADD R3, R5, 0x1, R3 ;  /* 0x0000000105037824 */ /* 0x000fe200078e0203 */
[----:B------:R-:W-:-:S04]  /*1b60*/  LEA R6, P1, R12, R4, 0x3 ;  /* 0x000000040c067211 */ /* 0x000fc800078218ff */
[----:B------:R-:W-:Y:S02]  /*1b70*/  IADD3.X R5, R3, UR5, RZ, P0, !PT ;  /* 0x0000000503057c10 */ /* 0x000fe400087fe4ff */
[----:B-----5:R-:W-:Y:S02]  /*1b80*/  ISETP.NE.AND P0, PT, R154, RZ, PT ;  /* 0x000000ff9a00720c */ /* 0x020fe40003f05270 */
[----:B------:R-:W-:-:S11]  /*1b90*/  LEA.HI.X R7, R12, R5, R13, 0x3, P1 ;  /* 0x000000050c077211 */ /* 0x000fd600008f1c0d */
[----:B------:R-:W-:Y:S05]  /*1ba0*/  @!P0 BRA `(.L_x_29) ;  /* 0x0000004800608947 */ /* 0x000fea0003800000 */
[----:B------:R-:W0:Y:S01]  /*1bb0*/  LDC.64 R156, c[0x0][0x5b0] ;  /* 0x00016c00ff9c7b82 */ /* 0x000e220000000a00 */
[----:B------:R-:W-:Y:S01]  /*1bc0*/  ULDC.64 UR4, c[0x0][0x5b8] ;  /* 0x00016e0000047ab9 */ /* 0x000fe20000000a00 */
[----:B------:R-:W-:Y:S01]  /*1bd0*/  ISETP.GE.AND P1, PT, R160, 0x1, PT ;  /* 0x00000001a000780c */ /* 0x000fe20003f26270 */
[----:B------:R-:W-:Y:S01]  /*1be0*/  IMAD R3, R14, UR4, RZ ;  /* 0x000000040e037c24 */ /* 0x000fe2000f8e02ff */
[----:B------:R-:W-:Y:S01]  /*1bf0*/  BSSY B1, `(.L_x_30) ;  /* 0x000000e000017945 */ /* 0x000fe20003800000 */
[----:B------:R-:W-:Y:S01]  /*1c00*/  IMAD.WIDE.U32 R20, R22, UR4, R8 ;  /* 0x0000000416147c25 */ /* 0x000fe2000f8e0008 */
[----:B------:R-:W-:Y:S02]  /*1c10*/  ISETP.LT.OR P5, PT, R0, 0x1, !P1 ;  /* 0x000000010000780c */ /* 0x000fe40004fa1670 */
[----:B------:R-:W1:Y:S01]  /*1c20*/  LDC.64 R158, c[0x0][0x5a8] ;  /* 0x00016a00ff9e7b82 */ /* 0x000e620000000a00 */
[----:B------:R-:W-:Y:S02]  /*1c30*/  IMAD R3, R22, UR5, R3 ;  /* 0x0000000516037c24 */ /* 0x000fe4000f8e0203 */
[----:B------:R-:W-:-:S02]  /*1c40*/  IMAD.MOV.U32 R14, RZ, RZ, R20 ;  /* 0x000000ffff0e7224 */ /* 0x000fc400078e0014 */
[----:B------:R-:W-:Y:S02]  /*1c50*/  IMAD.IADD R15, R21, 0x1, R3 ;  /* 0x00000001150f7824 */ /* 0x000fe400078e0203 */
[-C--:B0-----:R-:W-:Y:S02]  /*1c60*/  IMAD R10, R11, R156.reuse, RZ ;  /* 0x0000009c0b0a7224 */ /* 0x081fe400078e02ff */
[----:B------:R-:W-:-:S04]  /*1c70*/  IMAD.WIDE.U32 R8, R161, R156, R14 ;  /* 0x0000009ca1087225 */ /* 0x000fc800078e000e */
[----:B------:R-:W-:Y:S01]  /*1c80*/  IMAD R13, R161, R157, R10 ;  /* 0x0000009da10d7224 */ /* 0x000fe200078e020a */
[----:B-1----:R-:W-:-:S04]  /*1c90*/  IADD3 R8, P0, R8, R158, RZ ;  /* 0x0000009e08087210 */ /* 0x002fc80007f1e0ff */
[----:B------:R-:W-:Y:S01]  /*1ca0*/  IADD3.X R9, R159, R9, R13, P0, !PT ;  /* 0x000000099f097210 */ /* 0x000fe200007fe40d */
[----:B------:R-:W-:Y:S08]  /*1cb0*/  @P5 BRA `(.L_x_31) ;  /* 0x0000000000045947 */ /* 0x000ff00003800000 */
[----:B--2---:R0:W5:Y:S02]  /*1cc0*/  LDG.E.U8 R155, desc[UR36][R8.64] ;  /* 0x00000024089b7981 */ /* 0x004164000c1e1100 */
.L_x_31:
[----:B------:R-:W-:Y:S05]  /*1cd0*/  BSYNC B1 ;  /* 0x0000000000017941 */ /* 0x000fea0003800000 */
.L_x_30:
[----:B-----5:R-:W-:Y:S01]  /*1ce0*/  LOP3.LUT R3, R155, 0xffff, RZ, 0xc0, !PT ;  /* 0x0000ffff9b037812 */ /* 0x020fe200078ec0ff */
[----:B------:R-:W-:Y:S01]  /*1cf0*/  IMAD.SHL.U32 R10, R156, 0x8, RZ ;  /* 0x000000089c0a7824 */ /* 0x000fe200078e00ff */
[----:B------:R-:W-:Y:S01]  /*1d00*/  ISETP.LT.OR P2, PT, R0, 0x2, !P1 ;  /* 0x000000020000780c */ /* 0x000fe20004f41670 */
[----:B------:R-:W-:Y:S01]  /*1d10*/  BSSY B1, `(.L_x_32) ;  /* 0x000000e000017945 */ /* 0x000fe20003800000 */
[----:B------:R-:W-:Y:S02]  /*1d20*/  PRMT R3, R3, 0x8880, RZ ;  /* 0x0000888003037816 */ /* 0x000fe400000000ff */
[----:B------:R-:W-:Y:S02]  /*1d30*/  SHF.L.U64.HI R11, R156, 0x3, R157 ;  /* 0x000000039c0b7819 */ /* 0x000fe4000001029d */
[----:B------:R-:W-:Y:S01]  /*1d40*/  ISETP.GE.AND P0, PT, R160, 0x9, PT ;  /* 0x00000009a000780c */ /* 0x000fe20003f06270 */
[----:B------:R-:W-:Y:S02]  /*1d50*/  IMAD R12, R3, R154, RZ ;  /* 0x0000009a030c7224 */ /* 0x000fe400078e02ff */
[----:B------:R-:W-:-:S04]  /*1d60*/  IMAD.WIDE.U32 R10, R161, R156, R10 ;  /* 0x0000009ca10a7225 */ /* 0x000fc800078e000a */
[----:B------:R-:W-:Y:S01]  /*1d70*/  @!P5 IMAD R3, R24, R153, R12 ;  /* 0x000000991803d224 */ /* 0x000fe200078e020c */
[----:B------:R-:W-:Y:S01]  /*1d80*/  IADD3 R10, P3, P4, R20, R158, R10 ;  /* 0x0000009e140a7210 */ /* 0x000fe20007c7e00a */
[----:B------:R-:W-:-:S03]  /*1d90*/  IMAD.IADD R13, R13, 0x1, R11 ;  /* 0x000000010d0d7824 */ /* 0x000fc600078e020b */
[----:B------:R1:W-:Y:S01]  /*1da0*/  @!P5 STG.E.U8 desc[UR36][R4.64], R3 ;  /* 0x000000030400d986 */ /* 0x0003e2000c101124 */
[----:B------:R-:W-:Y:S08]  /*1db0*/  @P2 BRA `(.L_x_33) ;  /* 0x00000000000c2947 */ /* 0x000ff00003800000 */
[----:B--2---:R-:W1:Y:S02]  /*1dc0*/  LDG.E.U8 R155, desc[UR36][R8.64+0x1] ;  /* 0x00000124089b7981 */ /* 0x004e64000c1e1100 */
[----:B-1----:R-:W-:-:S05]  /*1dd0*/  PRMT R3, R155, 0x8880, RZ ;  /* 0x000088809b037816 */ /* 0x002fca00000000ff */
[----:B------:R-:W-:-:S07]  /*1de0*/  IMAD R12, R3, R154, RZ ;  /* 0x0000009a030c7224 */ /* 0x000fce00078e02ff */
.L_x_33:
[----:B------:R-:W-:Y:S05]  /*1df0*/  BSYNC B1 ;  /* 0x0000000000017941 */ /* 0x000fea0003800000 */
.L_x_32:
[C---:B------:R-:W-:Y:S01]  /*1e00*/  ISETP.LT.OR P5, PT, R0.reuse, 0x1, !P0 ;  /* 0x000000010000780c */ /* 0x040fe200047a1670 */
[----:B------:R-:W-:Y:S01]  /*1e10*/  @!P2 IMAD R25, R25, R153, R12 ;  /* 0x000000991919a224 */ /* 0x000fe200078e020c */
[----:B------:R-:W-:Y:S01]  /*1e20*/  BSSY B1, `(.L_x_34) ;  /* 0x000000a000017945 */ /* 0x000fe20003800000 */
[----:B------:R-:W-:Y:S02]  /*1e30*/  IADD3.X R11, R15, R159, R13, P3, P4 ;  /* 0x0000009f0f0b7210 */ /* 0x000fe40001fe840d */
[C---:B------:R-:W-:Y:S01]  /*1e40*/  ISETP.LT.OR P3, PT, R0.reuse, 0x2, !P0 ;  /* 0x000000020000780c */ /* 0x040fe20004761670 */
[----:B------:R3:W-:Y:S01]  /*1e50*/  @!P2 STG.E.U8 desc[UR36][R4.64+0x1], R25 ;  /* 0x000001190400a986 */ /* 0x0007e2000c101124 */
[C---:B------:R-:W-:Y:S02]  /*1e60*/  ISETP.LT.OR P4, PT, R0.reuse, 0x9, !P1 ;  /* 0x000000090000780c */ /* 0x040fe40004f81670 */
[----:B------:R-:W-:-:S04]  /*1e70*/  ISETP.LT.OR P2, PT, R0, 0xa, !P1 ;  /* 0x0000000a0000780c */ /* 0x000fc80004f41670 */
[----:B------:R-:W-:Y:S09]  /*1e80*/  @P5 BRA `(.L_x_35) ;  /* 0x00000000000c5947 */ /* 0x000ff20003800000 */
[----:B--2---:R-:W1:Y:S02]  /*1e90*/  LDG.E.U8 R155, desc[UR36][R10.64] ;  /* 0x000000240a9b7981 */ /* 0x004e64000c1e1100 */
[----:B-1----:R-:W-:-:S05]  /*1ea0*/  PRMT R3, R155, 0x8880, RZ ;  /* 0x000088809b037816 */ /* 0x002fca00000000ff */
[----:B------:R-:W-:-:S07]  /*1eb0*/  IMAD R12, R3, R154, RZ ;  /* 0x0000009a030c7224 */ /* 0x000fce00078e02ff */
.L_x_35:
[----:B------:R-:W-:Y:S05]  /*1ec0*/  BSYNC B1 ;  /* 0x0000000000017941 */ /* 0x000fea0003800000 */
.L_x_34:
[----:B-1----:R-:W-:Y:S01]  /*1ed0*/  @!P5 IMAD R3, R26, R153, R12 ;  /* 0x000000991a03d224 */ /* 0x002fe200078e020c */
[----:B------:R-:W-:Y:S04]  /*1ee0*/  BSSY B1, `(.L_x_36) ;  /* 0x0000006000017945 */ /* 0x000fe80003800000 */
[----:B------:R1:W-:Y:S01]  /*1ef0*/  @!P5 STG.E.U8 desc[UR36][R6.64], R3 ;  /* 0x000000030600d986 */ /* 0x0003e2000c101124 */
[----:B------:R-:W-:Y:S05]  /*1f00*/  @P3 BRA `(.L_x_37) ;  /* 0x00000000000c3947 */ /* 0x000fea0003800000 */
[----:B--2---:R-:W1:Y:S02]  /*1f10*/  LDG.E.U8 R155, desc[UR36][R10.64+0x1] ;  /* 0x000001240a9b7981 */ /* 0x004e64000c1e1100 */
[----:B-1----:R-:W-:-:S05]  /*1f20*/  PRMT R3, R155, 0x8880, RZ ;  /* 0x000088809b037816 */ /* 0x002fca00000000ff */
[----:B------:R-:W-:-:S07]  /*1f30*/  IMAD R12, R3, R154, RZ ;  /* 0x0000009a030c7224 */ /* 0x000fce00078e02ff */
.L_x_37:
[----:B------:R-:W-:Y:S05]  /*1f40*/  BSYNC B1 ;  /* 0x0000000000017941 */ /* 0x000fea0003800000 */
.L_x_36:
[----:B------:R-:W-:Y:S01]  /*1f50*/  @!P3 IMAD R27, R27, R153, R12 ;  /* 0x000000991b1bb224 */ /* 0x000fe200078e020c */
[----:B------:R-:W-:Y:S04]  /*1f60*/  BSSY B1, `(.L_x_38) ;  /* 0x0000006000017945 */ /* 0x000fe80003800000 */
[----:B------:R4:W-:Y:S01]  /*1f70*/  @!P3 STG.E.U8 desc[UR36][R6.64+0x1], R27 ;  /* 0x0000011b0600b986 */ /* 0x0009e2000c101124 */
[----:B------:R-:W-:Y:S05]  /*1f80*/  @P4 BRA `(.L_x_39) ;  /* 0x00000000000c4947 */ /* 0x000fea0003800000 */
[----:B--2---:R-:W1:Y:S02]  /*1f90*/  LDG.E.U8 R155, desc[UR36][R8.64+0x8] ;  /* 0x00000824089b7981 */ /* 0x004e64000c1e1100 */
[----:B-1----:R-:W-:-:S05]  /*1fa0*/  PRMT R3, R155, 0x8880, RZ ;  /* 0x000088809b037816 */ /* 0x002fca00000000ff */
[----:B------:R-:W-:-:S07]  /*1fb0*/  IMAD R12, R3, R154, RZ ;  /* 0x0000009a030c7224 */ /* 0x000fce00078e02ff */
.L_x_39:
[----:B------:R-:W-:Y:S05]  /*1fc0*/  BSYNC B1 ;  /* 0x0000000000017941 */ /* 0x000fea0003800000 */
.L_x_38:
[----:B-1----:R-:W-:Y:S01]  /*1fd0*/  @!P4 IMAD R3, R28, R153, R12 ;  /* 0x000000991c03c224 */ /* 0x002fe200078e020c */
[----:B------:R-:W-:Y:S04]  /*1fe0*/  BSSY B1, `(.L_x_40) ;  /* 0x0000006000017945 */ /* 0x000fe80003800000 */
[----:B------:R1:W-:Y:S01]  /*1ff0*/  @!P4 STG.E.U8 desc[UR36][R4.64+0x8], R3 ;  /* 0x000008030400c986 */ /* 0x0003e2000c101124 */
[----:B------:R-:W-:Y:S05]  /*2000*/  @P2 BRA `(.L_x_41) ;  /* 0x00000000000c2947 */ /* 0x000fea0003800000 */
[----:B--2---:R-:W1:Y:S02]  /*2010*/  LDG.E.U8 R155, desc[UR36][R8.64+0x9] ;  /* 0x00000924089b7981 */ /* 0x004e64000c1e1100 */
[----:B-1----:R-:W-:-:S05]  /*2020*/  PRMT R3, R155, 0x8880, RZ ;  /* 0x000088809b037816 */ /* 0x002fca00000000ff */
[----:B------:R-:W-:-:S07]  /*2030*/  IMAD R12, R3, R154, RZ ;  /* 0x0000009a030c7224 */ /* 0x000fce00078e02ff */
.L_x_41:
[----:B------:R-:W-:Y:S05]  /*2040*/  BSYNC B1 ;  /* 0x0000000000017941 */ /* 0x000fea0003800000 */
.L_x_40:
[C---:B------:R-:W-:Y:S01]  /*2050*/  ISETP.LT.OR P4, PT, R0.reuse, 0x9, !P0 ;  /* 0x000000090000780c */ /* 0x040fe20004781670 */
[----:B------:R-:W-:Y:S01]  /*2060*/  @!P2 IMAD R29, R29, R153, R12 ;  /* 0x000000991d1da224 */ /* 0x000fe200078e020c */
[----:B------:R-:W-:Y:S01]  /*2070*/  BSSY B1, `(.L_x_42) ;  /* 0x0000009000017945 */ /* 0x000fe20003800000 */
[C---:B------:R-:W-:Y:S02]  /*2080*/  ISETP.LT.OR P3, PT, R0.reuse, 0xa, !P0 ;  /* 0x0000000a0000780c */ /* 0x040fe40004761670 */
[C---:B------:R-:W-:Y:S01]  /*2090*/  ISETP.LT.OR P5, PT, R0.reuse, 0x11, !P1 ;  /* 0x000000110000780c */ /* 0x040fe20004fa1670 */
[----:B------:R0:W-:Y:S01]  /*20a0*/  @!P2 STG.E.U8 desc[UR36][R4.64+0x9], R29 ;  /* 0x0000091d0400a986 */ /* 0x0001e2000c101124 */
[----:B------:R-:W-:-:S06]  /*20b0*/  ISETP.LT.OR P2, PT, R0, 0x12, !P1 ;  /* 0x000000120000780c */ /* 0x000fcc0004f41670 */
[----:B------:R-:W-:Y:S07]  /*20c0*/  @P4 BRA `(.L_x_43) ;  /* 0x00000000000c4947 */ /* 0x000fee0003800000 */
[----:B--2---:R-:W1:Y:S02]  /*20d0*/  LDG.E.U8 R155, desc[UR36][R10.64+0x8] ;  /* 0x000008240a9b7981 */ /* 0x004e64000c1e1100 */
[----:B-1----:R-:W-:-:S05]  /*20e0*/  PRMT R3, R155, 0x8880, RZ ;  /* 0x000088809b037816 */ /* 0x002fca00000000ff */
[----:B------:R-:W-:-:S07]  /*20f0*/  IMAD R12, R3, R154, RZ ;  /* 0x0000009a030c7224 */ /* 0x000fce00078e02ff */
.L_x_43:
[----:B------:R-:W-:Y:S05]  /*2100*/  BSYNC B1 ;  /* 0x0000000000017941 */ /* 0x000fea0003800000 */
.L_x_42:
[----:B-1----:R-:W-:Y:S01]  /*2110*/  @!P4 IMAD R3, R30, R153, R12 ;  /* 0x000000991e03c224 */ /* 0x002fe200078e020c */
[----:B------:R-:W-:Y:S04]  /*2120*/  BSSY B1, `(.L_x_44) ;  /* 0x0000006000017945 */ /* 0x000fe80003800000 */
[----:B------:R1:W-:Y:S01]  /*2130*/  @!P4 STG.E.U8 desc[UR36][R6.64+0x8], R3 ;  /* 0x000008030600c986 */ /* 0x0003e2000c101124 */
[----:B------:R-:W-:Y:S05]  /*2140*/  @P3 BRA `(.L_x_45) ;  /* 0x00000000000c3947 */ /* 0x000fea0003800000 */
[----:B--2---:R-:W1:Y:S02]  /*2150*/  LDG.E.U8 R155, desc[UR36][R10.64+0x9] ;  /* 0x000009240a9b7981 */ /* 0x004e64000c1e1100 */
[----:B-1----:R-:W-:-:S05]  /*2160*/  PRMT R3, R155, 0x8880, RZ ;  /* 0x000088809b037816 */ /* 0x002fca00000000ff */
[----:B------:R-:W-:-:S07]  /*2170*/  IMAD R12, R3, R154, RZ ;  /* 0x0000009a030c7224 */ /* 0x000fce00078e02ff */
.L_x_45:
[----:B------:R-:W-:Y:S05]  /*2180*/  BSYNC B1 ;  /* 0x0000000000017941 */ /* 0x000fea0003800000 */
.L_x_44:
[----:B------:R-:W-:Y:S01]  /*2190*/  @!P3 IMAD R31, R31, R153, R12 ;  /* 0x000000991f1fb224 */ /* 0x000fe200078e020c */
[----:B------:R-:W-:Y:S04]  /*21a0*/  BSSY B1, `(.L_x_46) ;  /* 0x0000006000017945 */ /* 0x000fe80003800000 */
[----:B------:R0:W-:Y:S01]  /*21b0*/  @!P3 STG.E.U8 desc[UR36][R6.64+0x9], R31 ;  /* 0x0000091f0600b986 */ /* 0x0001e2000c101124 */
[----:B------:R-:W-:Y:S05]  /*21c0*/  @P5 BRA `(.L_x_47) ;  /* 0x00000000000c5947 */ /* 0x000fea0003800000 */
[----:B--2---:R-:W1:Y:S02]  /*21d0*/  LDG.E.U8 R155, desc[UR36][R8.64+0x10] ;  /* 0x00001024089b7981 */ /* 0x004e64000c1e1100 */
[----:B-1----:R-:W-:-:S05]  /*21e0*/  PRMT R3, R155, 0x8880, RZ ;  /* 0x000088809b037816 */ /* 0x002fca00000000ff */
[----:B------:R-:W-:-:S07]  /*21f0*/  IMAD R12, R3, R154, RZ ;  /* 0x0000009a030c7224 */ /* 0x000fce00078e02ff */
.L_x_47:
[----:B------:R-:W-:Y:S05]  /*2200*/  BSYNC B1 ;  /* 0x0000000000017941 */ /* 0x000fea0003800000 */
.L_x_46:
[----:B-1----:R-:W-:Y:S01]  /*2210*/  @!P5 IMAD R3, R32, R153, R12 ;  /* 0x000000992003d224 */ /* 0x002fe200078e020c */
[----:B------:R-:W-:Y:S04]  /*2220*/  BSSY B1, `(.L_x_48) ;  /* 0x0000006000017945 */ /* 0x000fe80003800000 */
[----:B------:R1:W-:Y:S01]  /*2230*/  @!P5 STG.E.U8 desc[UR36][R4.64+0x10], R3 ;  /* 0x000010030400d986 */ /* 0x0003e2000c101124 */
[----:B------:R-:W-:Y:S05]  /*2240*/  @P2 BRA `(.L_x_49) ;  /* 0x00000000000c2947 */ /* 0x000fea0003800000 */
[----:B--2---:R-:W1:Y:S02]  /*2250*/  LDG.E.U8 R155, desc[UR36][R8.64+0x11] ;  /* 0x00001124089b7981 */ /* 0x004e64000c1e1100 */
[----:B-1----:R-:W-:-:S05]  /*2260*/  PRMT R3, R155, 0x8880, RZ ;  /* 0x000088809b037816 */ /* 0x002fca00000000ff */
[----:B------:R-:W-:-:S07]  /*2270*/  IMAD R12, R3, R154, RZ ;  /* 0x0000009a030c7224 */ /* 0x000fce00078e02ff */
.L_x_49:
[----:B------:R-:W-:Y:S05]  /*2280*/  BSYNC B1 ;  /* 0x0000000000017941 */ /* 0x000fea0003800000 */
.L_x_48:
        /* <DEDUP_REMOVED lines=11> */
.L_x_51:
[----:B------:R-:W-:Y:S05]  /*2340*/  BSYNC B1 ;  /* 0x0000000000017941 */ /* 0x000fea0003800000 */
.L_x_50:
[----:B-1----:R-:W-:Y:S01]  /*2350*/  @!P4 IMAD R3, R34, R153, R12 ;  /* 0x000000992203c224 */ /* 0x002fe200078e020c */
[----:B------:R-:W-:Y:S04]  /*2360*/  BSSY B1, `(.L_x_52) ;  /* 0x0000006000017945 */ /* 0x000fe80003800000 */
[----:B------:R1:W-:Y:S01]  /*2370*/  @!P4 STG.E.U8 desc[UR36][R6.64+0x10], R3 ;  /* 0x000010030600c986 */ /* 0x0003e2000c101124 */
[----:B------:R-:W-:Y:S05]  /*2380*/  @P3 BRA `(.L_x_53) ;  /* 0x00000000000c3947 */ /* 0x000fea0003800000 */
[----:B--2---:R-:W1:Y:S02]  /*2390*/  LDG.E.U8 R155, desc[UR36][R10.64+0x11] ;  /* 0x000011240a9b7981 */ /* 0x004e64000c1e1100 */
[----:B-1----:R-:W-:-:S05]  /*23a0*/  PRMT R3, R155, 0x8880, RZ ;  /* 0x000088809b037816 */ /* 0x002fca00000000ff */
[----:B------:R-:W-:-:S07]  /*23b0*/  IMAD R12, R3, R154, RZ ;  /* 0x0000009a030c7224 */ /* 0x000fce00078e02ff */
.L_x_53:
[----:B------:R-:W-:Y:S05]  /*23c0*/  BSYNC B1 ;  /* 0x0000000000017941 */ /* 0x000fea0003800000 */
.L_x_52:
[----:B------:R-:W-:Y:S01]  /*23d0*/  @!P3 IMAD R35, R35, R153, R12 ;  /* 0x000000992323b224 */ /* 0x000fe200078e020c */
[----:B------:R-:W-:Y:S04]  /*23e0*/  BSSY B1, `(.L_x_54) ;  /* 0x0000006000017945 */ /* 0x000fe80003800000 */
[----:B------:R0:W-:Y:S01]  /*23f0*/  @!P3 STG.E.U8 desc[UR36][R6.64+0x11], R35 ;  /* 0x000011230600b986 */ /* 0x0001e2000c101124 */
[----:B------:R-:W-:Y:S05]  /*2400*/  @P5 BRA `(.L_x_55) ;  /* 0x00000000000c5947 */ /* 0x000fea0003800000 */
[----:B--2---:R-:W1:Y:S02]  /*2410*/  LDG.E.U8 R155, desc[UR36][R8.64+0x18] ;  /* 0x00001824089b7981 */ /* 0x004e64000c1e1100 */
[----:B-1----:R-:W-:-:S05]  /*2420*/  PRMT R3, R155, 0x8880, RZ ;  /* 0x000088809b037816 */ /* 0x002fca00000000ff */
[----:B------:R-:W-:-:S07]  /*2430*/  IMAD R12, R3, R154, RZ ;  /* 0x0000009a030c7224 */ /* 0x000fce00078e02ff */
.L_x_55:
[----:B------:R-:W-:Y:S05]  /*2440*/  BSYNC B1 ;  /* 0x0000000000017941 */ /* 0x000fea0003800000 */
.L_x_54:
[----:B-1----:R-:W-:Y:S01]  /*2450*/  @!P5 IMAD R3, R36, R153, R12 ;  /* 0x000000992403d224 */ /* 0x002fe200078e020c */
[----:B------:R-:W-:Y:S04]  /*2460*/  BSSY B1, `(.L_x_56) ;  /* 0x0000006000017945 */ /* 0x000fe80003800000 */
[----:B------:R1:W-:Y:S01]  /*2470*/  @!P5 STG.E.U8 desc[UR36][R4.64+0x18], R3 ;  /* 0x000018030400d986 */ /* 0x0003e2000c101124 */
[----:B------:R-:W-:Y:S05]  /*2480*/  @P2 BRA `(.L_x_57) ;  /* 0x00000000000c2947 */ /* 0x000fea0003800000 */
[----:B--2---:R-:W1:Y:S02]  /*2490*/  LDG.E.U8 R155, desc[UR36][R8.64+0x19] ;  /* 0x00001924089b7981 */ /* 0x004e64000c1e1100 */
[----:B-1----:R-:W-:-:S05]  /*24a0*/  PRMT R3, R155, 0x8880, RZ ;  /* 0x000088809b037816 */ /* 0x002fca00000000ff */
[----:B------:R-:W-:-:S07]  /*24b0*/  IMAD R12, R3, R154, RZ ;  /* 0x0000009a030c7224 */ /* 0x000fce00078e02ff */
.L_x_57:
[----:B------:R-:W-:Y:S05]  /*24c0*/  BSYNC B1 ;  /* 0x0000000000017941 */ /* 0x000fea0003800000 */
.L_x_56:
        /* <DEDUP_REMOVED lines=11> */
.L_x_59:
[----:B------:R-:W-:Y:S05]  /*2580*/  BSYNC B1 ;  /* 0x0000000000017941 */ /* 0x000fea0003800000 */
.L_x_58:
[----:B-1----:R-:W-:Y:S01]  /*2590*/  @!P4 IMAD R3, R38, R153, R12 ;  /* 0x000000992603c224 */ /* 0x002fe200078e020c */
[----:B------:R-:W-:Y:S04]  /*25a0*/  BSSY B1, `(.L_x_60) ;  /* 0x0000006000017945 */ /* 0x000fe80003800000 */
[----:B------:R1:W-:Y:S01]  /*25b0*/  @!P4 STG.E.U8 desc[UR36][R6.64+0x18], R3 ;  /* 0x000018030600c986 */ /* 0x0003e2000c101124 */
[----:B------:R-:W-:Y:S05]  /*25c0*/  @P3 BRA `(.L_x_61) ;  /* 0x00000000000c3947 */ /* 0x000fea0003800000 */
[----:B--2---:R-:W1:Y:S02]  /*25d0*/  LDG.E.U8 R155, desc[UR36][R10.64+0x19] ;  /* 0x000019240a9b7981 */ /* 0x004e64000c1e1100 */
[----:B-1----:R-:W-:-:S05]  /*25e0*/  PRMT R3, R155, 0x8880, RZ ;  /* 0x000088809b037816 */ /* 0x002fca00000000ff */
[----:B------:R-:W-:-:S07]  /*25f0*/  IMAD R12, R3, R154, RZ ;  /* 0x0000009a030c7224 */ /* 0x000fce00078e02ff */
.L_x_61:
[----:B------:R-:W-:Y:S05]  /*2600*/  BSYNC B1 ;  /* 0x0000000000017941 */ /* 0x000fea0003800000 */
.L_x_60:
[----:B------:R-:W-:Y:S01]  /*2610*/  @!P3 IMAD R39, R39, R153, R12 ;  /* 0x000000992727b224 */ /* 0x000fe200078e020c */
[----:B------:R-:W-:Y:S04]  /*2620*/  BSSY B1, `(.L_x_62) ;  /* 0x0000006000017945 */ /* 0x000fe80003800000 */
[----:B------:R0:W-:Y:S01]  /*2630*/  @!P3 STG.E.U8 desc[UR36][R6.64+0x19], R39 ;  /* 0x000019270600b986 */ /* 0x0001e2000c101124 */
[----:B------:R-:W-:Y:S05]  /*2640*/  @P5 BRA `(.L_x_63) ;  /* 0x00000000000c5947 */ /* 0x000fea0003800000 */
[----:B--2---:R-:W1:Y:S02]  /*2650*/  LDG.E.U8 R155, desc[UR36][R8.64+0x20] ;  /* 0x00002024089b7981 */ /* 0x004e64000c1e1100 */
[----:B-1----:R-:W-:-:S05]  /*2660*/  PRMT R3, R155, 0x8880, RZ ;  /* 0x000088809b037816 */ /* 0x002fca00000000ff */
[----:B------:R-:W-:-:S07]  /*2670*/  IMAD R12, R3, R154, RZ ;  /* 0x0000009a030c7224 */ /* 0x000fce00078e02ff */
.L_x_63:
[----:B------:R-:W-:Y:S05]  /*2680*/  BSYNC B1 ;  /* 0x0000000000017941 */ /* 0x000fea0003800000 */
.L_x_62:
[----:B-1----:R-:W-:Y:S01]  /*2690*/  @!P5 IMAD R3, R40, R153, R12 ;  /* 0x000000992803d224 */ /* 0x002fe200078e020c */
[----:B------:R-:W-:Y:S04]  /*26a0*/  BSSY B1, `(.L_x_64) ;  /* 0x0000006000017945 */ /* 0x000fe80003800000 */
[----:B------:R1:W-:Y:S01]  /*26b0*/  @!P5 STG.E.U8 desc[UR36][R4.64+0x20], R3 ;  /* 0x000020030400d986 */ /* 0x0003e2000c101124 */
[----:B------:R-:W-:Y:S05]  /*26c0*/  @P2 BRA `(.L_x_65) ;  /* 0x00000000000c2947 */ /* 0x000fea0003800000 */
[----:B--2---:R-:W1:Y:S02]  /*26d0*/  LDG.E.U8 R155, desc[UR36][R8.64+0x21] ;  /* 0x00002124089b7981 */ /* 0x004e64000c1e1100 */
[----:B-1----:R-:W-:-:S05]  /*26e0*/  PRMT R3, R155, 0x8880, RZ ;  /* 0x000088809b037816 */ /* 0x002fca00000000ff */
[----:B------:R-:W-:-:S07]  /*26f0*/  IMAD R12, R3, R154, RZ ;  /* 0x0000009a030c7224 */ /* 0x000fce00078e02ff */
.L_x_65:
[----:B------:R-:W-:Y:S05]  /*2700*/  BSYNC B1 ;  /* 0x0000000000017941 */ /* 0x000fea0003800000 */
.L_x_64:
        /* <DEDUP_REMOVED lines=11> */
.L_x_67:
[----:B------:R-:W-:Y:S05]  /*27c0*/  BSYNC B1 ;  /* 0x0000000000017941 */ /* 0x000fea0003800000 */
.L_x_66:
[----:B-1----:R-:W-:Y:S01]  /*27d0*/  @!P4 IMAD R3, R42, R153, R12 ;  /* 0x000000992a03c224 */ /* 0x002fe200078e020c */
[----:B------:R-:W-:Y:S04]  /*27e0*/  BSSY B1, `(.L_x_68) ;  /* 0x0000006000017945 */ /* 0x000fe80003800000 */
[----:B------:R1:W-:Y:S01]  /*27f0*/  @!P4 STG.E.U8 desc[UR36][R6.64+0x20], R3 ;  /* 0x000020030600c986 */ /* 0x0003e2000c101124 */
[----:B------:R-:W-:Y:S05]  /*2800*/  @P3 BRA `(.L_x_69) ;  /* 0x00000000000c3947 */ /* 0x000fea0003800000 */
[----:B--2---:R-:W1:Y:S02]  /*2810*/  LDG.E.U8 R155, desc[UR36][R10.64+0x21] ;  /* 0x000021240a9b7981 */ /* 0x004e64000c1e1100 */
[----:B-1----:R-:W-:-:S05]  /*2820*/  PRMT R3, R155, 0x8880, RZ ;  /* 0x000088809b037816 */ /* 0x002fca00000000ff */
[----:B------:R-:W-:-:S07]  /*2830*/  IMAD R12, R3, R154, RZ ;  /* 0x0000009a030c7224 */ /* 0x000fce00078e02ff */
.L_x_69:
[----:B------:R-:W-:Y:S05]  /*2840*/  BSYNC B1 ;  /* 0x0000000000017941 */ /* 0x000fea0003800000 */
.L_x_68:
[----:B------:R-:W-:Y:S01]  /*2850*/  @!P3 IMAD R43, R43, R153, R12 ;  /* 0x000000992b2bb224 */ /* 0x000fe200078e020c */
[----:B------:R-:W-:Y:S04]  /*2860*/  BSSY B1, `(.L_x_70) ;  /* 0x0000006000017945 */ /* 0x000fe80003800000 */
[----:B------:R0:W-:Y:S01]  /*2870*/  @!P3 STG.E.U8 desc[UR36][R6.64+0x21], R43 ;  /* 0x0000212b0600b986 */ /* 0x0001e2000c101124 */
[----:B------:R-:W-:Y:S05]  /*2880*/  @P5 BRA `(.L_x_71) ;  /* 0x00000000000c5947 */ /* 0x000fea0003800000 */
[----:B--2---:R-:W1:Y:S02]  /*2890*/  LDG.E.U8 R155, desc[UR36][R8.64+0x28] ;  /* 0x00002824089b7981 */ /* 0x004e64000c1e1100 */
[----:B-1----:R-:W-:-:S05]  /*28a0*/  PRMT R3, R155, 0x8880, RZ ;  /* 0x000088809b037816 */ /* 0x002fca00000000ff */
[----:B------:R-:W-:-:S07]  /*28b0*/  IMAD R12, R3, R154, RZ ;  /* 0x0000009a030c7224 */ /* 0x000fce00078e02ff */
.L_x_71:
[----:B------:R-:W-:Y:S05]  /*28c0*/  BSYNC B1 ;  /* 0x0000000000017941 */ /* 0x000fea0003800000 */
.L_x_70:
[----:B-1----:R-:W-:Y:S01]  /*28d0*/  @!P5 IMAD R3, R44, R153, R12 ;  /* 0x000000992c03d224 */ /* 0x002fe200078e020c */
[----:B------:R-:W-:Y:S04]  /*28e0*/  BSSY B1, `(.L_x_72) ;  /* 0x0000006000017945 */ /* 0x000fe80003800000 */
[----:B------:R1:W-:Y:S01]  /*28f0*/  @!P5 STG.E.U8 desc[UR36][R4.64+0x28], R3 ;  /* 0x000028030400d986 */ /* 0x0003e2000c101124 */
[----:B------:R-:W-:Y:S05]  /*2900*/  @P2 BRA `(.L_x_73) ;  /* 0x00000000000c2947 */ /* 0x000fea0003800000 */
[----:B--2---:R-:W1:Y:S02]  /*2910*/  LDG.E.U8 R155, desc[UR36][R8.64+0x29] ;  /* 0x00002924089b7981 */ /* 0x004e64000c1e1100 */
[----:B-1----:R-:W-:-:S05]  /*2920*/  PRMT R3, R155, 0x8880, RZ ;  /* 0x000088809b037816 */ /* 0x002fca00000000ff */
[----:B------:R-:W-:-:S07]  /*2930*/  IMAD R12, R3, R154, RZ ;  /* 0x0000009a030c7224 */ /* 0x000fce00078e02ff */
.L_x_73:
[----:B------:R-:W-:Y:S05]  /*2940*/  BSYNC B1 ;  /* 0x0000000000017941 */ /* 0x000fea0003800000 */
.L_x_72:
        /* <DEDUP_REMOVED lines=11> */
.L_x_75:
[----:B------:R-:W-:Y:S05]  /*2a00*/  BSYNC B1 ;  /* 0x0000000000017941 */ /* 0x000fea0003800000 */
.L_x_74:
[----:B-1----:R-:W-:Y:S01]  /*2a10*/  @!P4 IMAD R3, R46, R153, R12 ;  /* 0x000000992e03c224 */ /* 0x002fe200078e020c */
[----:B------:R-:W-:Y:S04]  /*2a20*/  BSSY B1, `(.L_x_76) ;  /* 0x0000006000017945 */ /* 0x000fe80003800000 */
[----:B------:R1:W-:Y:S01]  /*2a30*/  @!P4 STG.E.U8 desc[UR36][R6.64+0x28], R3 ;  /* 0x000028030600c986 */ /* 0x0003e2000c101124 */
[----:B------:R-:W-:Y:S05]  /*2a40*/  @P3 BRA `(.L_x_77) ;  /* 0x00000000000c3947 */ /* 0x000fea0003800000 */
[----:B--2---:R-:W1:Y:S02]  /*2a50*/  LDG.E.U8 R155, desc[UR36][R10.64+0x29] ;  /* 0x000029240a9b7981 */ /* 0x004e64000c1e1100 */
[----:B-1----:R-:W-:-:S05]  /*2a60*/  PRMT R3, R155, 0x8880, RZ ;  /* 0x000088809b037816 */ /* 0x002fca00000000ff */
[----:B------:R-:W-:-:S07]  /*2a70*/  IMAD R12, R3, R154, RZ ;  /* 0x0000009a030c7224 */ /* 0x000fce00078e02ff */
.L_x_77:
[----:B------:R-:W-:Y:S05]  /*2a80*/  BSYNC B1 ;  /* 0x0000000000017941 */ /* 0x000fea0003800000 */
.L_x_76:
[----:B------:R-:W-:Y:S01]  /*2a90*/  @!P3 IMAD R47, R47, R153, R12 ;  /* 0x000000992f2fb224 */ /* 0x000fe200078e020c */
[----:B------:R-:W-:Y:S04]  /*2aa0*/  BSSY B1, `(.L_x_78) ;  /* 0x0000006000017945 */ /* 0x000fe80003800000 */
[----:B------:R0:W-:Y:S01]  /*2ab0*/  @!P3 STG.E.U8 desc[UR36][R6.64+0x29], R47 ;  /* 0x0000292f0600b986 */ /* 0x0001e2000c101124 */
[----:B------:R-:W-:Y:S05]  /*2ac0*/  @P5 BRA `(.L_x_79) ;  /* 0x00000000000c5947 */ /* 0x000fea0003800000 */
[----:B--2---:R-:W1:Y:S02]  /*2ad0*/  LDG.E.U8 R155, desc[UR36][R8.64+0x30] ;  /* 0x00003024089b7981 */ /* 0x004e64000c1e1100 */
[----:B-1----:R-:W-:-:S05]  /*2ae0*/  PRMT R3, R155, 0x8880, RZ ;  /* 0x000088809b037816 */ /* 0x002fca00000000ff */
[----:B------:R-:W-:-:S07]  /*2af0*/  IMAD R12, R3, R154, RZ ;  /* 0x0000009a030c7224 */ /* 0x000fce00078e02ff */
.L_x_79:
[----:B------:R-:W-:Y:S05]  /*2b00*/  BSYNC B1 ;  /* 0x0000000000017941 */ /* 0x000fea0003800000 */
.L_x_78:
[----:B-1----:R-:W-:Y:S01]  /*2b10*/  @!P5 IMAD R3, R48, R153, R12 ;  /* 0x000000993003d224 */ /* 0x002fe200078e020c */
[----:B------:R-:W-:Y:S04]  /*2b20*/  BSSY B1, `(.L_x_80) ;  /* 0x0000006000017945 */ /* 0x000fe80003800000 */
[----:B------:R1:W-:Y:S01]  /*2b30*/  @!P5 STG.E.U8 desc[UR36][R4.64+0x30], R3 ;  /* 0x000030030400d986 */ /* 0x0003e2000c101124 */
[----:B------:R-:W-:Y:S05]  /*2b40*/  @P2 BRA `(.L_x_81) ;  /* 0x00000000000c2947 */ /* 0x000fea0003800000 */
[----:B--2---:R-:W1:Y:S02]  /*2b50*/  LDG.E.U8 R155, desc[UR36][R8.64+0x31] ;  /* 0x00003124089b7981 */ /* 0x004e64000c1e1100 */
[----:B-1----:R-:W-:-:S05]  /*2b60*/  PRMT R3, R155, 0x8880, RZ ;  /* 0x000088809b037816 */ /* 0x002fca00000000ff */
[----:B------:R-:W-:-:S07]  /*2b70*/  IMAD R12, R3, R154, RZ ;  /* 0x0000009a030c7224 */ /* 0x000fce00078e02ff */
.L_x_81:
[----:B------:R-:W-:Y:S05]  /*2b80*/  BSYNC B1 ;  /* 0x0000000000017941 */ /* 0x000fea0003800000 */
.L_x_80:
        /* <DEDUP_REMOVED lines=11> */
.L_x_83:
[----:B------:R-:W-:Y:S05]  /*2c40*/  BSYNC B1 ;  /* 0x0000000000017941 */ /* 0x000fea0003800000 */
.L_x_82:
[----:B-1----:R-:W-:Y:S01]  /*2c50*/  @!P4 IMAD R3, R50, R153, R12 ;  /* 0x000000993203c224 */ /* 0x002fe200078e020c */
[----:B------:R-:W-:Y:S04]  /*2c60*/  BSSY B1, `(.L_x_84) ;  /* 0x0000006000017945 */ /* 0x000fe80003800000 */
[----:B------:R1:W-:Y:S01]  /*2c70*/  @!P4 STG.E.U8 desc[UR36][R6.64+0x30], R3 ;  /* 0x000030030600c986 */ /* 0x0003e2000c101124 */
[----:B------:R-:W-:Y:S05]  /*2c80*/  @P3 BRA `(.L_x_85) ;  /* 0x00000000000c3947 */ /* 0x000fea0003800000 */
[----:B--2---:R-:W1:Y:S02]  /*2c90*/  LDG.E.U8 R155, desc[UR36][R10.64+0x31] ;  /* 0x000031240a9b7981 */ /* 0x004e64000c1e1100 */
[----:B-1----:R-:W-:-:S05]  /*2ca0*/  PRMT R3, R155, 0x8880, RZ ;  /* 0x000088809b037816 */ /* 0x002fca00000000ff */
[----:B------:R-:W-:-:S07]  /*2cb0*/  IMAD R12, R3, R154, RZ ;  /* 0x0000009a030c7224 */ /* 0x000fce00078e02ff */
.L_x_85:
[----:B------:R-:W-:Y:S05]  /*2cc0*/  BSYNC B1 ;  /* 0x0000000000017941 */ /* 0x000fea0003800000 */
.L_x_84:
[----:B------:R-:W-:Y:S01]  /*2cd0*/  @!P3 IMAD R51, R51, R153, R12 ;  /* 0x000000993333b224 */ /* 0x000fe200078e020c */
[----:B------:R-:W-:Y:S04]  /*2ce0*/  BSSY B1, `(.L_x_86) ;  /* 0x0000006000017945 */ /* 0x000fe80003800000 */
[----:B------:R0:W-:Y:S01]  /*2cf0*/  @!P3 STG.E.U8 desc[UR36][R6.64+0x31], R51 ;  /* 0x000031330600b986 */ /* 0x0001e2000c101124 */
[----:B------:R-:W-:Y:S05]  /*2d00*/  @P5 BRA `(.L_x_87) ;  /* 0x00000000000c5947 */ /* 0x000fea0003800000 */
[----:B--2---:R-:W1:Y:S02]  /*2d10*/  LDG.E.U8 R155, desc[UR36][R8.64+0x38] ;  /* 0x00003824089b7981 */ /* 0x004e64000c1e1100 */
[----:B-1----:R-:W-:-:S05]  /*2d20*/  PRMT R3, R155, 0x8880, RZ ;  /* 0x000088809b037816 */ /* 0x002fca00000000ff */
[----:B------:R-:W-:-:S07]  /*2d30*/  IMAD R12, R3, R154, RZ ;  /* 0x0000009a030c7224 */ /* 0x000fce00078e02ff */
.L_x_87:
[----:B------:R-:W-:Y:S05]  /*2d40*/  BSYNC B1 ;  /* 0x0000000000017941 */ /* 0x000fea0003800000 */
.L_x_86:
[----:B-1----:R-:W-:Y:S01]  /*2d50*/  @!P5 IMAD R3, R52, R153, R12 ;  /* 0x000000993403d224 */ /* 0x002fe200078e020c */
[----:B------:R-:W-:Y:S04]  /*2d60*/  BSSY B1, `(.L_x_88) ;  /* 0x0000006000017945 */ /* 0x000fe80003800000 */
[----:B------:R1:W-:Y:S01]  /*2d70*/  @!P5 STG.E.U8 desc[UR36][R4.64+0x38], R3 ;  /* 0x000038030400d986 */ /* 0x0003e2000c101124 */
[----:B------:R-:W-:Y:S05]  /*2d80*/  @P2 BRA `(.L_x_89) ;  /* 0x00000000000c2947 */ /* 0x000fea0003800000 */
[----:B--2---:R-:W1:Y:S02]  /*2d90*/  LDG.E.U8 R155, desc[UR36][R8.64+0x39] ;  /* 0x00003924089b7981 */ /* 0x004e64000c1e1100 */
[----:B-1----:R-:W-:-:S05]  /*2da0*/  PRMT R3, R155, 0x8880, RZ ;  /* 0x000088809b037816 */ /* 0x002fca00000000ff */
[----:B------:R-:W-:-:S07]  /*2db0*/  IMAD R12, R3, R154, RZ ;  /* 0x0000009a030c7224 */ /* 0x000fce00078e02ff */
.L_x_89:
[----:B------:R-:W-:Y:S05]  /*2dc0*/  BSYNC B1 ;  /* 0x0000000000017941 */ /* 0x000fea0003800000 */
.L_x_88:
        /* <DEDUP_REMOVED lines=11> */
.L_x_91:
[----:B------:R-:W-:Y:S05]  /*2e80*/  BSYNC B1 ;  /* 0x0000000000017941 */ /* 0x000fea0003800000 */
.L_x_90:
[----:B-1----:R-:W-:Y:S01]  /*2e90*/  @!P4 IMAD R3, R54, R153, R12 ;  /* 0x000000993603c224 */ /* 0x002fe200078e020c */
[----:B------:R-:W-:Y:S04]  /*2ea0*/  BSSY B1, `(.L_x_92) ;  /* 0x0000006000017945 */ /* 0x000fe80003800000 */
[----:B------:R1:W-:Y:S01]  /*2eb0*/  @!P4 STG.E.U8 desc[UR36][R6.64+0x38], R3 ;  /* 0x000038030600c986 */ /* 0x0003e2000c101124 */
[----:B------:R-:W-:Y:S05]  /*2ec0*/  @P3 BRA `(.L_x_93) ;  /* 0x00000000000c3947 */ /* 0x000fea0003800000 */
[----:B--2---:R-:W1:Y:S02]  /*2ed0*/  LDG.E.U8 R155, desc[UR36][R10.64+0x39] ;  /* 0x000039240a9b7981 */ /* 0x004e64000c1e1100 */
[----:B-1----:R-:W-:-:S05]  /*2ee0*/  PRMT R3, R155, 0x8880, RZ ;  /* 0x000088809b037816 */ /* 0x002fca00000000ff */
[----:B------:R-:W-:-:S07]  /*2ef0*/  IMAD R12, R3, R154, RZ ;  /* 0x0000009a030c7224 */ /* 0x000fce00078e02ff */
.L_x_93:
[----:B------:R-:W-:Y:S05]  /*2f00*/  BSYNC B1 ;  /* 0x0000000000017941 */ /* 0x000fea0003800000 */
.L_x_92:
[----:B------:R-:W-:Y:S01]  /*2f10*/  @!P3 IMAD R55, R55, R153, R12 ;  /* 0x000000993737b224 */ /* 0x000fe200078e020c */
[----:B------:R-:W-:Y:S04]  /*2f20*/  BSSY B1, `(.L_x_94) ;  /* 0x0000006000017945 */ /* 0x000fe80003800000 */
[----:B------:R0:W-:Y:S01]  /*2f30*/  @!P3 STG.E.U8 desc[UR36][R6.64+0x39], R55 ;  /* 0x000039370600b986 */ /* 0x0001e2000c101124 */
[----:B------:R-:W-:Y:S05]  /*2f40*/  @P5 BRA `(.L_x_95) ;  /* 0x00000000000c5947 */ /* 0x000fea0003800000 */
[----:B--2---:R-:W1:Y:S02]  /*2f50*/  LDG.E.U8 R155, desc[UR36][R8.64+0x40] ;  /* 0x00004024089b7981 */ /* 0x004e64000c1e1100 */
[----:B-1----:R-:W-:-:S05]  /*2f60*/  PRMT R3, R155, 0x8880, RZ ;  /* 0x000088809b037816 */ /* 0x002fca00000000ff */
[----:B------:R-:W-:-:S07]  /*2f70*/  IMAD R12, R3, R154, RZ ;  /* 0x0000009a030c7224 */ /* 0x000fce00078e02ff */
.L_x_95:
[----:B------:R-:W-:Y:S05]  /*2f80*/  BSYNC B1 ;  /* 0x0000000000017941 */ /* 0x000fea0003800000 */
.L_x_94:
[----:B-1----:R-:W-:Y:S01]  /*2f90*/  @!P5 IMAD R3, R56, R153, R12 ;  /* 0x000000993803d224 */ /* 0x002fe200078e020c */
[----:B------:R-:W-:Y:S04]  /*2fa0*/  BSSY B1, `(.L_x_96) ;  /* 0x0000006000017945 */ /* 0x000fe80003800000 */
[----:B------:R1:W-:Y:S01]  /*2fb0*/  @!P5 STG.E.U8 desc[UR36][R4.64+0x40], R3 ;  /* 0x000040030400d986 */ /* 0x0003e2000c101124 */
[----:B------:R-:W-:Y:S05]  /*2fc0*/  @P2 BRA `(.L_x_97) ;  /* 0x00000000000c2947 */ /* 0x000fea0003800000 */
[----:B--2---:R-:W1:Y:S02]  /*2fd0*/  LDG.E.U8 R155, desc[UR36][R8.64+0x41] ;  /* 0x00004124089b7981 */ /* 0x004e64000c1e1100 */
[----:B-1----:R-:W-:-:S05]  /*2fe0*/  PRMT R3, R155, 0x8880, RZ ;  /* 0x000088809b037816 */ /* 0x002fca00000000ff */
[----:B------:R-:W-:-:S07]  /*2ff0*/  IMAD R12, R3, R154, RZ ;  /* 0x0000009a030c7224 */ /* 0x000fce00078e02ff */
.L_x_97:
[----:B------:R-:W-:Y:S05]  /*3000*/  BSYNC B1 ;  /* 0x0000000000017941 */ /* 0x000fea0003800000 */
.L_x_96:
        /* <DEDUP_REMOVED lines=11> */
.L_x_99:
[----:B------:R-:W-:Y:S05]  /*30c0*/  BSYNC B1 ;  /* 0x0000000000017941 */ /* 0x000fea0003800000 */
.L_x_98:
[----:B-1----:R-:W-:Y:S01]  /*30d0*/  @!P4 IMAD R3, R58, R153, R12 ;  /* 0x000000993a03c224 */ /* 0x002fe200078e020c */
[----:B------:R-:W-:Y:S04]  /*30e0*/  BSSY B1, `(.L_x_100) ;  /* 0x0000006000017945 */ /* 0x000fe80003800000 */
[----:B------:R1:W-:Y:S01]  /*30f0*/  @!P4 STG.E.U8 desc[UR36][R6.64+0x40], R3 ;  /* 0x000040030600c986 */ /* 0x0003e2000c101124 */
[----:B------:R-:W-:Y:S05]  /*3100*/  @P3 BRA `(.L_x_101) ;  /* 0x00000000000c3947 */ /* 0x000fea0003800000 */
[----:B--2---:R-:W1:Y:S02]  /*3110*/  LDG.E.U8 R155, desc[UR36][R10.64+0x41] ;  /* 0x000041240a9b7981 */ /* 0x004e64000c1e1100 */
[----:B-1----:R-:W-:-:S05]  /*3120*/  PRMT R3, R155, 0x8880, RZ ;  /* 0x000088809b037816 */ /* 0x002fca00000000ff */
[----:B------:R-:W-:-:S07]  /*3130*/  IMAD R12, R3, R154, RZ ;  /* 0x0000009a030c7224 */ /* 0x000fce00078e02ff */
.L_x_101:
[----:B------:R-:W-:Y:S05]  /*3140*/  BSYNC B1 ;  /* 0x0000000000017941 */ /* 0x000fea0003800000 */
.L_x_100:
[----:B------:R-:W-:Y:S01]  /*3150*/  @!P3 IMAD R59, R59, R153, R12 ;  /* 0x000000993b3bb224 */ /* 0x000fe200078e020c */
[----:B------:R-:W-:Y:S04]  /*3160*/  BSSY B1, `(.L_x_102) ;  /* 0x0000006000017945 */ /* 0x000fe80003800000 */
[----:B------:R0:W-:Y:S01]  /*3170*/  @!P3 STG.E.U8 desc[UR36][R6.64+0x41], R59 ;  /* 0x0000413b0600b986 */ /* 0x0001e2000c101124 */
[----:B------:R-:W-:Y:S05]  /*3180*/  @P5 BRA `(.L_x_103) ;  /* 0x00000000000c5947 */ /* 0x000fea0003800000 */
[----:B--2---:R-:W1:Y:S02]  /*3190*/  LDG.E.U8 R155, desc[UR36][R8.64+0x48] ;  /* 0x00004824089b7981 */ /* 0x004e64000c1e1100 */
[----:B-1----:R-:W-:-:S05]  /*31a0*/  PRMT R3, R155, 0x8880, RZ ;  /* 0x000088809b037816 */ /* 0x002fca00000000ff */
[----:B------:R-:W-:-:S07]  /*31b0*/  IMAD R12, R3, R154, RZ ;  /* 0x0000009a030c7224 */ /* 0x000fce00078e02ff */
.L_x_103:
[----:B------:R-:W-:Y:S05]  /*31c0*/  BSYNC B1 ;  /* 0x0000000000017941 */ /* 0x000fea0003800000 */
.L_x_102:
[----:B-1----:R-:W-:Y:S01]  /*31d0*/  @!P5 IMAD R3, R60, R153, R12 ;  /* 0x000000993c03d224 */ /* 0x002fe200078e020c */
[----:B------:R-:W-:Y:S04]  /*31e0*/  BSSY B1, `(.L_x_104) ;  /* 0x0000006000017945 */ /* 0x000fe80003800000 */
[----:B------:R1:W-:Y:S01]  /*31f0*/  @!P5 STG.E.U8 desc[UR36][R4.64+0x48], R3 ;  /* 0x000048030400d986 */ /* 0x0003e2000c101124 */
[----:B------:R-:W-:Y:S05]  /*3200*/  @P2 BRA `(.L_x_105) ;  /* 0x00000000000c2947 */ /* 0x000fea0003800000 */
[----:B--2---:R-:W1:Y:S02]  /*3210*/  LDG.E.U8 R155, desc[UR36][R8.64+0x49] ;  /* 0x00004924089b7981 */ /* 0x004e64000c1e1100 */
[----:B-1----:R-:W-:-:S05]  /*3220*/  PRMT R3, R155, 0x8880, RZ ;  /* 0x000088809b037816 */ /* 0x002fca00000000ff */
[----:B------:R-:W-:-:S07]  /*3230*/  IMAD R12, R3, R154, RZ ;  /* 0x0000009a030c7224 */ /* 0x000fce00078e02ff */
.L_x_105:
[----:B------:R-:W-:Y:S05]  /*3240*/  BSYNC B1 ;  /* 0x0000000000017941 */ /* 0x000fea0003800000 */
.L_x_104:
        /* <DEDUP_REMOVED lines=11> */
.L_x_107:
[----:B------:R-:W-:Y:S05]  /*3300*/  BSYNC B1 ;  /* 0x0000000000017941 */ /* 0x000fea0003800000 */
.L_x_106:
[----:B-1----:R-:W-:Y:S01]  /*3310*/  @!P4 IMAD R3, R62, R153, R12 ;  /* 0x000000993e03c224 */ /* 0x002fe200078e020c */
[----:B------:R-:W-:Y:S04]  /*3320*/  BSSY B1, `(.L_x_108) ;  /* 0x0000006000017945 */ /* 0x000fe80003800000 */
[----:B------:R1:W-:Y:S01]  /*3330*/  @!P4 STG.E.U8 desc[UR36][R6.64+0x48], R3 ;  /* 0x000048030600c986 */ /* 0x0003e2000c101124 */
[----:B------:R-:W-:Y:S05]  /*3340*/  @P3 BRA `(.L_x_109) ;  /* 0x00000000000c3947 */ /* 0x000fea0003800000 */
[----:B--2---:R-:W1:Y:S02]  /*3350*/  LDG.E.U8 R155, desc[UR36][R10.64+0x49] ;  /* 0x000049240a9b7981 */ /* 0x004e64000c1e1100 */
[----:B-1----:R-:W-:-:S05]  /*3360*/  PRMT R3, R155, 0x8880, RZ ;  /* 0x000088809b037816 */ /* 0x002fca00000000ff */
[----:B------:R-:W-:-:S07]  /*3370*/  IMAD R12, R3, R154, RZ ;  /* 0x0000009a030c7224 */ /* 0x000fce00078e02ff */
.L_x_109:
[----:B------:R-:W-:Y:S05]  /*3380*/  BSYNC B1 ;  /* 0x0000000000017941 */ /* 0x000fea0003800000 */
.L_x_108:
[----:B------:R-:W-:Y:S01]  /*3390*/  @!P3 IMAD R63, R63, R153, R12 ;  /* 0x000000993f3fb224 */ /* 0x000fe200078e020c */
[----:B------:R-:W-:Y:S04]  /*33a0*/  BSSY B1, `(.L_x_110) ;  /* 0x0000006000017945 */ /* 0x000fe80003800000 */
[----:B------:R0:W-:Y:S01]  /*33b0*/  @!P3 STG.E.U8 desc[UR36][R6.64+0x49], R63 ;  /* 0x0000493f0600b986 */ /* 0x0001e2000c101124 */
[----:B------:R-:W-:Y:S05]  /*33c0*/  @P5 BRA `(.L_x_111) ;  /* 0x00000000000c5947 */ /* 0x000fea0003800000 */
[----:B--2---:R-:W1:Y:S02]  /*33d0*/  LDG.E.U8 R155, desc[UR36][R8.64+0x50] ;  /* 0x00005024089b7981 */ /* 0x004e64000c1e1100 */
[----:B-1----:R-:W-:-:S05]  /*33e0*/  PRMT R3, R155, 0x8880, RZ ;  /* 0x000088809b037816 */ /* 0x002fca00000000ff */
[----:B------:R-:W-:-:S07]  /*33f0*/  IMAD R12, R3, R154, RZ ;  /* 0x0000009a030c7224 */ /* 0x000fce00078e02ff */
.L_x_111:
[----:B------:R-:W-:Y:S05]  /*3400*/  BSYNC B1 ;  /* 0x0000000000017941 */ /* 0x000fea0003800000 */
.L_x_110:
[----:B-1----:R-:W-:Y:S01]  /*3410*/  @!P5 IMAD R3, R64, R153, R12 ;  /* 0x000000994003d224 */ /* 0x002fe200078e020c */
[----:B------:R-:W-:Y:S04]  /*3420*/  BSSY B1, `(.L_x_112) ;  /* 0x0000006000017945 */ /* 0x000fe80003800000 */
[----:B------:R1:W-:Y:S01]  /*3430*/  @!P5 STG.E.U8 desc[UR36][R4.64+0x50], R3 ;  /* 0x000050030400d986 */ /* 0x0003e2000c101124 */
[----:B------:R-:W-:Y:S05]  /*3440*/  @P2 BRA `(.L_x_113) ;  /* 0x00000000000c2947 */ /* 0x000fea0003800000 */
[----:B--2---:R-:W1:Y:S02]  /*3450*/  LDG.E.U8 R155, desc[UR36][R8.64+0x51] ;  /* 0x00005124089b7981 */ /* 0x004e64000c1e1100 */
[----:B-1----:R-:W-:-:S05]  /*3460*/  PRMT R3, R155, 0x8880, RZ ;  /* 0x000088809b037816 */ /* 0x002fca00000000ff */
[----:B------:R-:W-:-:S07]  /*3470*/  IMAD R12, R3, R154, RZ ;  /* 0x0000009a030c7224 */ /* 0x000fce00078e02ff */
.L_x_113:
[----:B------:R-:W-:Y:S05]  /*3480*/  BSYNC B1 ;  /* 0x0000000000017941 */ /* 0x000fea0003800000 */
.L_x_112:
        /* <DEDUP_REMOVED lines=11> */
.L_x_115:
[----:B------:R-:W-:Y:S05]  /*3540*/  BSYNC B1 ;  /* 0x0000000000017941 */ /* 0x000fea0003800000 */
.L_x_114:
[----:B-1----:R-:W-:Y:S01]  /*3550*/  @!P4 IMAD R3, R66, R153, R12 ;  /* 0x000000994203c224 */ /* 0x002fe200078e020c */
[----:B------:R-:W-:Y:S04]  /*3560*/  BSSY B1, `(.L_x_116) ;  /* 0x0000006000017945 */ /* 0x000fe80003800000 */
[----:B------:R1:W-:Y:S01]  /*3570*/  @!P4 STG.E.U8 desc[UR36][R6.64+0x50], R3 ;  /* 0x000050030600c986 */ /* 0x0003e2000c101124 */
[----:B------:R-:W-:Y:S05]  /*3580*/  @P3 BRA `(.L_x_117) ;  /* 0x00000000000c3947 */ /* 0x000fea0003800000 */
[----:B--2---:R-:W1:Y:S02]  /*3590*/  LDG.E.U8 R155, desc[UR36][R10.64+0x51] ;  /* 0x000051240a9b7981 */ /* 0x004e64000c1e1100 */
[----:B-1----:R-:W-:-:S05]  /*35a0*/  PRMT R3, R155, 0x8880, RZ ;  /* 0x000088809b037816 */ /* 0x002fca00000000ff */
[----:B------:R-:W-:-:S07]  /*35b0*/  IMAD R12, R3, R154, RZ ;  /* 0x0000009a030c7224 */ /* 0x000fce00078e02ff */
.L_x_117:
[----:B------:R-:W-:Y:S05]  /*35c0*/  BSYNC B1 ;  /* 0x0000000000017941 */ /* 0x000fea0003800000 */
.L_x_116:
[----:B------:R-:W-:Y:S01]  /*35d0*/  @!P3 IMAD R67, R67, R153, R12 ;  /* 0x000000994343b224 */ /* 0x000fe200078e020c */
[----:B------:R-:W-:Y:S04]  /*35e0*/  BSSY B1, `(.L_x_118) ;  /* 0x0000006000017945 */ /* 0x000fe80003800000 */
[----:B------:R0:W-:Y:S01]  /*35f0*/  @!P3 STG.E.U8 desc[UR36][R6.64+0x51], R67 ;  /* 0x000051430600b986 */ /* 0x0001e2000c101124 */
[----:B------:R-:W-:Y:S05]  /*3600*/  @P5 BRA `(.L_x_119) ;  /* 0x00000000000c5947 */ /* 0x000fea0003800000 */
[----:B--2---:R-:W1:Y:S02]  /*3610*/  LDG.E.U8 R155, desc[UR36][R8.64+0x58] ;  /* 0x00005824089b7981 */ /* 0x004e64000c1e1100 */
[----:B-1----:R-:W-:-:S05]  /*3620*/  PRMT R3, R155, 0x8880, RZ ;  /* 0x000088809b037816 */ /* 0x002fca00000000ff */
[----:B------:R-:W-:-:S07]  /*3630*/  IMAD R12, R3, R154, RZ ;  /* 0x0000009a030c7224 */ /* 0x000fce00078e02ff */
.L_x_119:
[----:B------:R-:W-:Y:S05]  /*3640*/  BSYNC B1 ;  /* 0x0000000000017941 */ /* 0x000fea0003800000 */
.L_x_118:
[----:B-1----:R-:W-:Y:S01]  /*3650*/  @!P5 IMAD R3, R68, R153, R12 ;  /* 0x000000994403d224 */ /* 0x002fe200078e020c */
[----:B------:R-:W-:Y:S04]  /*3660*/  BSSY B1, `(.L_x_120) ;  /* 0x0000006000017945 */ /* 0x000fe80003800000 */
[----:B------:R1:W-:Y:S01]  /*3670*/  @!P5 STG.E.U8 desc[UR36][R4.64+0x58], R3 ;  /* 0x000058030400d986 */ /* 0x0003e2000c101124 */
[----:B------:R-:W-:Y:S05]  /*3680*/  @P2 BRA `(.L_x_121) ;  /* 0x00000000000c2947 */ /* 0x000fea0003800000 */
[----:B--2---:R-:W1:Y:S02]  /*3690*/  LDG.E.U8 R155, desc[UR36][R8.64+0x59] ;  /* 0x00005924089b7981 */ /* 0x004e64000c1e1100 */
[----:B-1----:R-:W-:-:S05]  /*36a0*/  PRMT R3, R155, 0x8880, RZ ;  /* 0x000088809b037816 */ /* 0x002fca00000000ff */
[----:B------:R-:W-:-:S07]  /*36b0*/  IMAD R12, R3, R154, RZ ;  /* 0x0000009a030c7224 */ /* 0x000fce00078e02ff */
.L_x_121:
[----:B------:R-:W-:Y:S05]  /*36c0*/  BSYNC B1 ;  /* 0x0000000000017941 */ /* 0x000fea0003800000 */
.L_x_120:
        /* <DEDUP_REMOVED lines=11> */
.L_x_123:
[----:B------:R-:W-:Y:S05]  /*3780*/  BSYNC B1 ;  /* 0x0000000000017941 */ /* 0x000fea0003800000 */
.L_x_122:
[----:B-1----:R-:W-:Y:S01]  /*3790*/  @!P4 IMAD R3, R70, R153, R12 ;  /* 0x000000994603c224 */ /* 0x002fe200078e020c */
[----:B------:R-:W-:Y:S04]  /*37a0*/  BSSY B1, `(.L_x_124) ;  /* 0x0000006000017945 */ /* 0x000fe80003800000 */
[----:B------:R1:W-:Y:S01]  /*37b0*/  @!P4 STG.E.U8 desc[UR36][R6.64+0x58], R3 ;  /* 0x000058030600c986 */ /* 0x0003e2000c101124 */
[----:B------:R-:W-:Y:S05]  /*37c0*/  @P3 BRA `(.L_x_125) ;  /* 0x00000000000c3947 */ /* 0x000fea0003800000 */
[----:B--2---:R-:W1:Y:S02]  /*37d0*/  LDG.E.U8 R155, desc[UR36][R10.64+0x59] ;  /* 0x000059240a9b7981 */ /* 0x004e64000c1e1100 */
[----:B-1----:R-:W-:-:S05]  /*37e0*/  PRMT R3, R155, 0x8880, RZ ;  /* 0x000088809b037816 */ /* 0x002fca00000000ff */
[----:B------:R-:W-:-:S07]  /*37f0*/  IMAD R12, R3, R154, RZ ;  /* 0x0000009a030c7224 */ /* 0x000fce00078e02ff */
.L_x_125:
[----:B------:R-:W-:Y:S05]  /*3800*/  BSYNC B1 ;  /* 0x0000000000017941 */ /* 0x000fea0003800000 */
.L_x_124:
[----:B------:R-:W-:Y:S01]  /*3810*/  @!P3 IMAD R71, R71, R153, R12 ;  /* 0x000000994747b224 */ /* 0x000fe200078e020c */
[----:B------:R-:W-:Y:S04]  /*3820*/  BSSY B1, `(.L_x_126) ;  /* 0x0000006000017945 */ /* 0x000fe80003800000 */
[----:B------:R0:W-:Y:S01]  /*3830*/  @!P3 STG.E.U8 desc[UR36][R6.64+0x59], R71 ;  /* 0x000059470600b986 */ /* 0x0001e2000c101124 */
[----:B------:R-:W-:Y:S05]  /*3840*/  @P5 BRA `(.L_x_127) ;  /* 0x00000000000c5947 */ /* 0x000fea0003800000 */
[----:B--2---:R-:W1:Y:S02]  /*3850*/  LDG.E.U8 R155, desc[UR36][R8.64+0x60] ;  /* 0x00006024089b7981 */ /* 0x004e64000c1e1100 */
[----:B-1----:R-:W-:-:S05]  /*3860*/  PRMT R3, R155, 0x8880, RZ ;  /* 0x000088809b037816 */ /* 0x002fca00000000ff */
[----:B------:R-:W-:-:S07]  /*3870*/  IMAD R12, R3, R154, RZ ;  /* 0x0000009a030c7224 */ /* 0x000fce00078e02ff */
.L_x_127:
[----:B------:R-:W-:Y:S05]  /*3880*/  BSYNC B1 ;  /* 0x0000000000017941 */ /* 0x000fea0003800000 */
.L_x_126:
[----:B-1----:R-:W-:Y:S01]  /*3890*/  @!P5 IMAD R3, R72, R153, R12 ;  /* 0x000000994803d224 */ /* 0x002fe200078e020c */
[----:B------:R-:W-:Y:S04]  /*38a0*/  BSSY B1, `(.L_x_128) ;  /* 0x0000006000017945 */ /* 0x000fe80003800000 */
[----:B------:R1:W-:Y:S01]  /*38b0*/  @!P5 STG.E.U8 desc[UR36][R4.64+0x60], R3 ;  /* 0x000060030400d986 */ /* 0x0003e2000c101124 */
[----:B------:R-:W-:Y:S05]  /*38c0*/  @P2 BRA `(.L_x_129) ;  /* 0x00000000000c2947 */ /* 0x000fea0003800000 */
[----:B--2---:R-:W1:Y:S02]  /*38d0*/  LDG.E.U8 R155, desc[UR36][R8.64+0x61] ;  /* 0x00006124089b7981 */ /* 0x004e64000c1e1100 */
[----:B-1----:R-:W-:-:S05]  /*38e0*/  PRMT R3, R155, 0x8880, RZ ;  /* 0x000088809b037816 */ /* 0x002fca00000000ff */
[----:B------:R-:W-:-:S07]  /*38f0*/  IMAD R12, R3, R154, RZ ;  /* 0x0000009a030c7224 */ /* 0x000fce00078e02ff */
.L_x_129:
[----:B------:R-:W-:Y:S05]  /*3900*/  BSYNC B1 ;  /* 0x0000000000017941 */ /* 0x000fea0003800000 */
.L_x_128:
        /* <DEDUP_REMOVED lines=11> */
.L_x_131:
[----:B------:R-:W-:Y:S05]  /*39c0*/  BSYNC B1 ;  /* 0x0000000000017941 */ /* 0x000fea0003800000 */
.L_x_130:
[----:B-1----:R-:W-:Y:S01]  /*39d0*/  @!P4 IMAD R3, R74, R153, R12 ;  /* 0x000000994a03c224 */ /* 0x002fe200078e020c */
[----:B------:R-:W-:Y:S04]  /*39e0*/  BSSY B1, `(.L_x_132) ;  /* 0x0000006000017945 */ /* 0x000fe80003800000 */
[----:B------:R1:W-:Y:S01]  /*39f0*/  @!P4 STG.E.U8 desc[UR36][R6.64+0x60], R3 ;  /* 0x000060030600c986 */ /* 0x0003e2000c101124 */
[----:B------:R-:W-:Y:S05]  /*3a00*/  @P3 BRA `(.L_x_133) ;  /* 0x00000000000c3947 */ /* 0x000fea0003800000 */
[----:B--2---:R-:W1:Y:S02]  /*3a10*/  LDG.E.U8 R155, desc[UR36][R10.64+0x61] ;  /* 0x000061240a9b7981 */ /* 0x004e64000c1e1100 */
[----:B-1----:R-:W-:-:S05]  /*3a20*/  PRMT R3, R155, 0x8880, RZ ;  /* 0x000088809b037816 */ /* 0x002fca00000000ff */
[----:B------:R-:W-:-:S07]  /*3a30*/  IMAD R12, R3, R154, RZ ;  /* 0x0000009a030c7224 */ /* 0x000fce00078e02ff */
.L_x_133:
[----:B------:R-:W-:Y:S05]  /*3a40*/  BSYNC B1 ;  /* 0x0000000000017941 */ /* 0x000fea0003800000 */
.L_x_132:
[----:B------:R-:W-:Y:S01]  /*3a50*/  @!P3 IMAD R75, R75, R153, R12 ;  /* 0x000000994b4bb224 */ /* 0x000fe200078e020c */
[----:B------:R-:W-:Y:S04]  /*3a60*/  BSSY B1, `(.L_x_134) ;  /* 0x0000006000017945 */ /* 0x000fe80003800000 */
[----:B------:R0:W-:Y:S01]  /*3a70*/  @!P3 STG.E.U8 desc[UR36][R6.64+0x61], R75 ;  /* 0x0000614b0600b986 */ /* 0x0001e2000c101124 */
[----:B------:R-:W-:Y:S05]  /*3a80*/  @P5 BRA `(.L_x_135) ;  /* 0x00000000000c5947 */ /* 0x000fea0003800000 */
[----:B--2---:R-:W1:Y:S02]  /*3a90*/  LDG.E.U8 R155, desc[UR36][R8.64+0x68] ;  /* 0x00006824089b7981 */ /* 0x004e64000c1e1100 */
[----:B-1----:R-:W-:-:S05]  /*3aa0*/  PRMT R3, R155, 0x8880, RZ ;  /* 0x000088809b037816 */ /* 0x002fca00000000ff */
[----:B------:R-:W-:-:S07]  /*3ab0*/  IMAD R12, R3, R154, RZ ;  /* 0x0000009a030c7224 */ /* 0x000fce00078e02ff */
.L_x_135:
[----:B------:R-:W-:Y:S05]  /*3ac0*/  BSYNC B1 ;  /* 0x0000000000017941 */ /* 0x000fea0003800000 */
.L_x_134:
[----:B-1----:R-:W-:Y:S01]  /*3ad0*/  @!P5 IMAD R3, R76, R153, R12 ;  /* 0x000000994c03d224 */ /* 0x002fe200078e020c */
[----:B------:R-:W-:Y:S04]  /*3ae0*/  BSSY B1, `(.L_x_136) ;  /* 0x0000006000017945 */ /* 0x000fe80003800000 */
[----:B------:R1:W-:Y:S01]  /*3af0*/  @!P5 STG.E.U8 desc[UR36][R4.64+0x68], R3 ;  /* 0x000068030400d986 */ /* 0x0003e2000c101124 */
[----:B------:R-:W-:Y:S05]  /*3b00*/  @P2 BRA `(.L_x_137) ;  /* 0x00000000000c2947 */ /* 0x000fea0003800000 */
[----:B--2---:R-:W1:Y:S02]  /*3b10*/  LDG.E.U8 R155, desc[UR36][R8.64+0x69] ;  /* 0x00006924089b7981 */ /* 0x004e64000c1e1100 */
[----:B-1----:R-:W-:-:S05]  /*3b20*/  PRMT R3, R155, 0x8880, RZ ;  /* 0x000088809b037816 */ /* 0x002fca00000000ff */
[----:B------:R-:W-:-:S07]  /*3b30*/  IMAD R12, R3, R154, RZ ;  /* 0x0000009a030c7224 */ /* 0x000fce00078e02ff */
.L_x_137:
[----:B------:R-:W-:Y:S05]  /*3b40*/  BSYNC B1 ;  /* 0x0000000000017941 */ /* 0x000fea0003800000 */
.L_x_136:
        /* <DEDUP_REMOVED lines=11> */
.L_x_139:
[----:B------:R-:W-:Y:S05]  /*3c00*/  BSYNC B1 ;  /* 0x0000000000017941 */ /* 0x000fea0003800000 */
.L_x_138:
[----:B-1----:R-:W-:Y:S01]  /*3c10*/  @!P4 IMAD R3, R78, R153, R12 ;  /* 0x000000994e03c224 */ /* 0x002fe200078e020c */
[----:B------:R-:W-:Y:S04]  /*3c20*/  BSSY B1, `(.L_x_140) ;  /* 0x0000006000017945 */ /* 0x000fe80003800000 */
[----:B------:R1:W-:Y:S01]  /*3c30*/  @!P4 STG.E.U8 desc[UR36][R6.64+0x68], R3 ;  /* 0x000068030600c986 */ /* 0x0003e2000c101124 */
[----:B------:R-:W-:Y:S05]  /*3c40*/  @P3 BRA `(.L_x_141) ;  /* 0x00000000000c3947 */ /* 0x000fea0003800000 */
[----:B--2---:R-:W1:Y:S02]  /*3c50*/  LDG.E.U8 R155, desc[UR36][R10.64+0x69] ;  /* 0x000069240a9b7981 */ /* 0x004e64000c1e1100 */
[----:B-1----:R-:W-:-:S05]  /*3c60*/  PRMT R3, R155, 0x8880, RZ ;  /* 0x000088809b037816 */ /* 0x002fca00000000ff */
[----:B------:R-:W-:-:S07]  /*3c70*/  IMAD R12, R3, R154, RZ ;  /* 0x0000009a030c7224 */ /* 0x000fce00078e02ff */
.L_x_141:
[----:B------:R-:W-:Y:S05]  /*3c80*/  BSYNC B1 ;  /* 0x0000000000017941 */ /* 0x000fea0003800000 */
.L_x_140:
[----:B------:R-:W-:Y:S01]  /*3c90*/  @!P3 IMAD R79, R79, R153, R12 ;  /* 0x000000994f4fb224 */ /* 0x000fe200078e020c */
[----:B------:R-:W-:Y:S04]  /*3ca0*/  BSSY B1, `(.L_x_142) ;  /* 0x0000006000017945 */ /* 0x000fe80003800000 */
[----:B------:R0:W-:Y:S01]  /*3cb0*/  @!P3 STG.E.U8 desc[UR36][R6.64+0x69], R79 ;  /* 0x0000694f0600b986 */ /* 0x0001e2000c101124 */
[----:B------:R-:W-:Y:S05]  /*3cc0*/  @P5 BRA `(.L_x_143) ;  /* 0x00000000000c5947 */ /* 0x000fea0003800000 */
[----:B--2---:R-:W1:Y:S02]  /*3cd0*/  LDG.E.U8 R155, desc[UR36][R8.64+0x70] ;  /* 0x00007024089b7981 */ /* 0x004e64000c1e1100 */
[----:B-1----:R-:W-:-:S05]  /*3ce0*/  PRMT R3, R155, 0x8880, RZ ;  /* 0x000088809b037816 */ /* 0x002fca00000000ff */
[----:B------:R-:W-:-:S07]  /*3cf0*/  IMAD R12, R3, R154, RZ ;  /* 0x0000009a030c7224 */ /* 0x000fce00078e02ff */
.L_x_143:
[----:B------:R-:W-:Y:S05]  /*3d00*/  BSYNC B1 ;  /* 0x0000000000017941 */ /* 0x000fea0003800000 */
.L_x_142:
[----:B-1----:R-:W-:Y:S01]  /*3d10*/  @!P5 IMAD R3, R80, R153, R12 ;  /* 0x000000995003d224 */ /* 0x002fe200078e020c */
[----:B------:R-:W-:Y:S04]  /*3d20*/  BSSY B1, `(.L_x_144) ;  /* 0x0000006000017945 */ /* 0x000fe80003800000 */
[----:B------:R1:W-:Y:S01]  /*3d30*/  @!P5 STG.E.U8 desc[UR36][R4.64+0x70], R3 ;  /* 0x000070030400d986 */ /* 0x0003e2000c101124 */
[----:B------:R-:W-:Y:S05]  /*3d40*/  @P2 BRA `(.L_x_145) ;  /* 0x00000000000c2947 */ /* 0x000fea0003800000 */
[----:B--2---:R-:W1:Y:S02]  /*3d50*/  LDG.E.U8 R155, desc[UR36][R8.64+0x71] ;  /* 0x00007124089b7981 */ /* 0x004e64000c1e1100 */
[----:B-1----:R-:W-:-:S05]  /*3d60*/  PRMT R3, R155, 0x8880, RZ ;  /* 0x000088809b037816 */ /* 0x002fca00000000ff */
[----:B------:R-:W-:-:S07]  /*3d70*/  IMAD R12, R3, R154, RZ ;  /* 0x0000009a030c7224 */ /* 0x000fce00078e02ff */
.L_x_145:
[----:B------:R-:W-:Y:S05]  /*3d80*/  BSYNC B1 ;  /* 0x0000000000017941 */ /* 0x000fea0003800000 */
.L_x_144:
        /* <DEDUP_REMOVED lines=11> */
.L_x_147:
[----:B------:R-:W-:Y:S05]  /*3e40*/  BSYNC B1 ;  /* 0x0000000000017941 */ /* 0x000fea0003800000 */
.L_x_146:
[----:B-1----:R-:W-:Y:S01]  /*3e50*/  @!P4 IMAD R3, R82, R153, R12 ;  /* 0x000000995203c224 */ /* 0x002fe200078e020c */
[----:B------:R-:W-:Y:S04]  /*3e60*/  BSSY B1, `(.L_x_148) ;  /* 0x0000006000017945 */ /* 0x000fe80003800000 */
[----:B------:R1:W-:Y:S01]  /*3e70*/  @!P4 STG.E.U8 desc[UR36][R6.64+0x70], R3 ;  /* 0x000070030600c986 */ /* 0x0003e2000c101124 */
[----:B------:R-:W-:Y:S05]  /*3e80*/  @P3 BRA `(.L_x_149) ;  /* 0x00000000000c3947 */ /* 0x000fea0003800000 */
[----:B--2---:R-:W1:Y:S02]  /*3e90*/  LDG.E.U8 R155, desc[UR36][R10.64+0x71] ;  /* 0x000071240a9b7981 */ /* 0x004e64000c1e1100 */
[----:B-1----:R-:W-:-:S05]  /*3ea0*/  PRMT R3, R155, 0x8880, RZ ;  /* 0x000088809b037816 */ /* 0x002fca00000000ff */
[----:B------:R-:W-:-:S07]  /*3eb0*/  IMAD R12, R3, R154, RZ ;  /* 0x0000009a030c7224 */ /* 0x000fce00078e02ff */
.L_x_149:
[----:B------:R-:W-:Y:S05]  /*3ec0*/  BSYNC B1 ;  /* 0x0000000000017941 */ /* 0x000fea0003800000 */
.L_x_148:
[----:B------:R-:W-:Y:S01]  /*3ed0*/  @!P3 IMAD R83, R83, R153, R12 ;  /* 0x000000995353b224 */ /* 0x000fe200078e020c */
[----:B------:R-:W-:Y:S04]  /*3ee0*/  BSSY B1, `(.L_x_150) ;  /* 0x0000006000017945 */ /* 0x000fe80003800000 */
[----:B------:R0:W-:Y:S01]  /*3ef0*/  @!P3 STG.E.U8 desc[UR36][R6.64+0x71], R83 ;  /* 0x000071530600b986 */ /* 0x0001e2000c101124 */
[----:B------:R-:W-:Y:S05]  /*3f00*/  @P5 BRA `(.L_x_151) ;  /* 0x00000000000c5947 */ /* 0x000fea0003800000 */
[----:B--2---:R-:W1:Y:S02]  /*3f10*/  LDG.E.U8 R155, desc[UR36][R8.64+0x78] ;  /* 0x00007824089b7981 */ /* 0x004e64000c1e1100 */
[----:B-1----:R-:W-:-:S05]  /*3f20*/  PRMT R3, R155, 0x8880, RZ ;  /* 0x000088809b037816 */ /* 0x002fca00000000ff */
[----:B------:R-:W-:-:S07]  /*3f30*/  IMAD R12, R3, R154, RZ ;  /* 0x0000009a030c7224 */ /* 0x000fce00078e02ff */
.L_x_151:
[----:B------:R-:W-:Y:S05]  /*3f40*/  BSYNC B1 ;  /* 0x0000000000017941 */ /* 0x000fea0003800000 */
.L_x_150:
[----:B-1----:R-:W-:Y:S01]  /*3f50*/  @!P5 IMAD R3, R84, R153, R12 ;  /* 0x000000995403d224 */ /* 0x002fe200078e020c */
[----:B------:R-:W-:Y:S04]  /*3f60*/  BSSY B1, `(.L_x_152) ;  /* 0x0000006000017945 */ /* 0x000fe80003800000 */
[----:B------:R1:W-:Y:S01]  /*3f70*/  @!P5 STG.E.U8 desc[UR36][R4.64+0x78], R3 ;  /* 0x000078030400d986 */ /* 0x0003e2000c101124 */
[----:B------:R-:W-:Y:S05]  /*3f80*/  @P2 BRA `(.L_x_153) ;  /* 0x00000000000c2947 */ /* 0x000fea0003800000 */
[----:B--2---:R-:W1:Y:S02]  /*3f90*/  LDG.E.U8 R155, desc[UR36][R8.64+0x79] ;  /* 0x00007924089b7981 */ /* 0x004e64000c1e1100 */
[----:B-1----:R-:W-:-:S05]  /*3fa0*/  PRMT R3, R155, 0x8880, RZ ;  /* 0x000088809b037816 */ /* 0x002fca00000000ff */
[----:B------:R-:W-:-:S07]  /*3fb0*/  IMAD R12, R3, R154, RZ ;  /* 0x0000009a030c7224 */ /* 0x000fce00078e02ff */
.L_x_153:
[----:B------:R-:W-:Y:S05]  /*3fc0*/  BSYNC B1 ;  /* 0x0000000000017941 */ /* 0x000fea0003800000 */
.L_x_152:
        /* <DEDUP_REMOVED lines=11> */
.L_x_155:
[----:B------:R-:W-:Y:S05]  /*4080*/  BSYNC B1 ;  /* 0x0000000000017941 */ /* 0x000fea0003800000 */
.L_x_154:
[----:B-1----:R-:W-:Y:S01]  /*4090*/  @!P4 IMAD R3, R86, R153, R12 ;  /* 0x000000995603c224 */ /* 0x002fe200078e020c */
[----:B------:R-:W-:Y:S04]  /*40a0*/  BSSY B1, `(.L_x_156) ;  /* 0x0000006000017945 */ /* 0x000fe80003800000 */
[----:B------:R1:W-:Y:S01]  /*40b0*/  @!P4 STG.E.U8 desc[UR36][R6.64+0x78], R3 ;  /* 0x000078030600c986 */ /* 0x0003e2000c101124 */
[----:B------:R-:W-:Y:S05]  /*40c0*/  @P3 BRA `(.L_x_157) ;  /* 0x00000000000c3947 */ /* 0x000fea0003800000 */
[----:B--2---:R-:W1:Y:S02]  /*40d0*/  LDG.E.U8 R155, desc[UR36][R10.64+0x79] ;  /* 0x000079240a9b7981 */ /* 0x004e64000c1e1100 */
[----:B-1----:R-:W-:-:S05]  /*40e0*/  PRMT R3, R155, 0x8880, RZ ;  /* 0x000088809b037816 */ /* 0x002fca00000000ff */
[----:B------:R-:W-:-:S07]  /*40f0*/  IMAD R12, R3, R154, RZ ;  /* 0x0000009a030c7224 */ /* 0x000fce00078e02ff */
.L_x_157:
[----:B------:R-:W-:Y:S05]  /*4100*/  BSYNC B1 ;  /* 0x0000000000017941 */ /* 0x000fea0003800000 */
.L_x_156:
[----:B------:R-:W-:Y:S01]  /*4110*/  @!P3 IMAD R87, R87, R153, R12 ;  /* 0x000000995757b224 */ /* 0x000fe200078e020c */
[----:B------:R-:W-:Y:S04]  /*4120*/  BSSY B1, `(.L_x_158) ;  /* 0x0000006000017945 */ /* 0x000fe80003800000 */
[----:B------:R0:W-:Y:S01]  /*4130*/  @!P3 STG.E.U8 desc[UR36][R6.64+0x79], R87 ;  /* 0x000079570600b986 */ /* 0x0001e2000c101124 */
[----:B------:R-:W-:Y:S05]  /*4140*/  @P5 BRA `(.L_x_159) ;  /* 0x00000000000c5947 */ /* 0x000fea0003800000 */
[----:B--2---:R-:W1:Y:S02]  /*4150*/  LDG.E.U8 R155, desc[UR36][R8.64+0x80] ;  /* 0x00008024089b7981 */ /* 0x004e64000c1e1100 */
[----:B-1----:R-:W-:-:S05]  /*4160*/  PRMT R3, R155, 0x8880, RZ ;  /* 0x000088809b037816 */ /* 0x002fca00000000ff */
[----:B------:R-:W-:-:S07]  /*4170*/  IMAD R12, R3, R154, RZ ;  /* 0x0000009a030c7224 */ /* 0x000fce00078e02ff */
.L_x_159:
[----:B------:R-:W-:Y:S05]  /*4180*/  BSYNC B1 ;  /* 0x0000000000017941 */ /* 0x000fea0003800000 */
.L_x_158:
[----:B-1----:R-:W-:Y:S01]  /*4190*/  @!P5 IMAD R3, R88, R153, R12 ;  /* 0x000000995803d224 */ /* 0x002fe200078e020c */
[----:B------:R-:W-:Y:S04]  /*41a0*/  BSSY B1, `(.L_x_160) ;  /* 0x0000006000017945 */ /* 0x000fe80003800000 */
[----:B------:R1:W-:Y:S01]  /*41b0*/  @!P5 STG.E.U8 desc[UR36][R4.64+0x80], R3 ;  /* 0x000080030400d986 */ /* 0x0003e2000c101124 */
[----:B------:R-:W-:Y:S05]  /*41c0*/  @P2 BRA `(.L_x_161) ;  /* 0x00000000000c2947 */ /* 0x000fea0003800000 */
[----:B--2---:R-:W1:Y:S02]  /*41d0*/  LDG.E.U8 R155, desc[UR36][R8.64+0x81] ;  /* 0x00008124089b7981 */ /* 0x004e64000c1e1100 */
[----:B-1----:R-:W-:-:S05]  /*41e0*/  PRMT R3, R155, 0x8880, RZ ;  /* 0x000088809b037816 */ /* 0x002fca00000000ff */
[----:B------:R-:W-:-:S07]  /*41f0*/  IMAD R12, R3, R154, RZ ;  /* 0x0000009a030c7224 */ /* 0x000fce00078e02ff */
.L_x_161:
[----:B------:R-:W-:Y:S05]  /*4200*/  BSYNC B1 ;  /* 0x0000000000017941 */ /* 0x000fea0003800000 */
.L_x_160:
        /* <DEDUP_REMOVED lines=11> */
.L_x_163:
[----:B------:R-:W-:Y:S05]  /*42c0*/  BSYNC B1 ;  /* 0x0000000000017941 */ /* 0x000fea0003800000 */
.L_x_162:
[----:B-1----:R-:W-:Y:S01]  /*42d0*/  @!P4 IMAD R3, R90, R153, R12 ;  /* 0x000000995a03c224 */ /* 0x002fe200078e020c */
[----:B------:R-:W-:Y:S04]  /*42e0*/  BSSY B1, `(.L_x_164) ;  /* 0x0000006000017945 */ /* 0x000fe80003800000 */
[----:B------:R1:W-:Y:S01]  /*42f0*/  @!P4 STG.E.U8 desc[UR36][R6.64+0x80], R3 ;  /* 0x000080030600c986 */ /* 0x0003e2000c101124 */
[----:B------:R-:W-:Y:S05]  /*4300*/  @P3 BRA `(.L_x_165) ;  /* 0x00000000000c3947 */ /* 0x000fea0003800000 */
[----:B--2---:R-:W1:Y:S02]  /*4310*/  LDG.E.U8 R155, desc[UR36][R10.64+0x81] ;  /* 0x000081240a9b7981 */ /* 0x004e64000c1e1100 */
[----:B-1----:R-:W-:-:S05]  /*4320*/  PRMT R3, R155, 0x8880, RZ ;  /* 0x000088809b037816 */ /* 0x002fca00000000ff */
[----:B------:R-:W-:-:S07]  /*4330*/  IMAD R12, R3, R154, RZ ;  /* 0x0000009a030c7224 */ /* 0x000fce00078e02ff */
.L_x_165:
[----:B------:R-:W-:Y:S05]  /*4340*/  BSYNC B1 ;  /* 0x0000000000017941 */ /* 0x000fea0003800000 */
.L_x_164:
[----:B------:R-:W-:Y:S01]  /*4350*/  @!P3 IMAD R91, R91, R153, R12 ;  /* 0x000000995b5bb224 */ /* 0x000fe200078e020c */
[----:B------:R-:W-:Y:S04]  /*4360*/  BSSY B1, `(.L_x_166) ;  /* 0x0000006000017945 */ /* 0x000fe80003800000 */
[----:B------:R0:W-:Y:S01]  /*4370*/  @!P3 STG.E.U8 desc[UR36][R6.64+0x81], R91 ;  /* 0x0000815b0600b986 */ /* 0x0001e2000c101124 */
[----:B------:R-:W-:Y:S05]  /*4380*/  @P5 BRA `(.L_x_167) ;  /* 0x00000000000c5947 */ /* 0x000fea0003800000 */
[----:B--2---:R-:W1:Y:S02]  /*4390*/  LDG.E.U8 R155, desc[UR36][R8.64+0x88] ;  /* 0x00008824089b7981 */ /* 0x004e64000c1e1100 */
[----:B-1----:R-:W-:-:S05]  /*43a0*/  PRMT R3, R155, 0x8880, RZ ;  /* 0x000088809b037816 */ /* 0x002fca00000000ff */
[----:B------:R-:W-:-:S07]  /*43b0*/  IMAD R12, R3, R154, RZ ;  /* 0x0000009a030c7224 */ /* 0x000fce00078e02ff */
.L_x_167:
[----:B------:R-:W-:Y:S05]  /*43c0*/  BSYNC B1 ;  /* 0x0000000000017941 */ /* 0x000fea0003800000 */
.L_x_166:
[----:B-1----:R-:W-:Y:S01]  /*43d0*/  @!P5 IMAD R3, R92, R153, R12 ;  /* 0x000000995c03d224 */ /* 0x002fe200078e020c */
[----:B------:R-:W-:Y:S04]  /*43e0*/  BSSY B1, `(.L_x_168) ;  /* 0x0000006000017945 */ /* 0x000fe80003800000 */
[----:B------:R1:W-:Y:S01]  /*43f0*/  @!P5 STG.E.U8 desc[UR36][R4.64+0x88], R3 ;  /* 0x000088030400d986 */ /* 0x0003e2000c101124 */
[----:B------:R-:W-:Y:S05]  /*4400*/  @P2 BRA `(.L_x_169) ;  /* 0x00000000000c2947 */ /* 0x000fea0003800000 */
[----:B--2---:R-:W1:Y:S02]  /*4410*/  LDG.E.U8 R155, desc[UR36][R8.64+0x89] ;  /* 0x00008924089b7981 */ /* 0x004e64000c1e1100 */
[----:B-1----:R-:W-:-:S05]  /*4420*/  PRMT R3, R155, 0x8880, RZ ;  /* 0x000088809b037816 */ /* 0x002fca00000000ff */
[----:B------:R-:W-:-:S07]  /*4430*/  IMAD R12, R3, R154, RZ ;  /* 0x0000009a030c7224 */ /* 0x000fce00078e02ff */
.L_x_169:
[----:B------:R-:W-:Y:S05]  /*4440*/  BSYNC B1 ;  /* 0x0000000000017941 */ /* 0x000fea0003800000 */
.L_x_168:
        /* <DEDUP_REMOVED lines=11> */
.L_x_171:
[----:B------:R-:W-:Y:S05]  /*4500*/  BSYNC B1 ;  /* 0x0000000000017941 */ /* 0x000fea0003800000 */
.L_x_170:
[----:B-1----:R-:W-:Y:S01]  /*4510*/  @!P4 IMAD R3, R94, R153, R12 ;  /* 0x000000995e03c224 */ /* 0x002fe200078e020c */
[----:B------:R-:W-:Y:S04]  /*4520*/  BSSY B1, `(.L_x_172) ;  /* 0x0000006000017945 */ /* 0x000fe80003800000 */
[----:B------:R1:W-:Y:S01]  /*4530*/  @!P4 STG.E.U8 desc[UR36][R6.64+0x88], R3 ;  /* 0x000088030600c986 */ /* 0x0003e2000c101124 */
[----:B------:R-:W-:Y:S05]  /*4540*/  @P3 BRA `(.L_x_173) ;  /* 0x00000000000c3947 */ /* 0x000fea0003800000 */
[----:B--2---:R-:W1:Y:S02]  /*4550*/  LDG.E.U8 R155, desc[UR36][R10.64+0x89] ;  /* 0x000089240a9b7981 */ /* 0x004e64000c1e1100 */
[----:B-1----:R-:W-:-:S05]  /*4560*/  PRMT R3, R155, 0x8880, RZ ;  /* 0x000088809b037816 */ /* 0x002fca00000000ff */
[----:B------:R-:W-:-:S07]  /*4570*/  IMAD R12, R3, R154, RZ ;  /* 0x0000009a030c7224 */ /* 0x000fce00078e02ff */
.L_x_173:
[----:B------:R-:W-:Y:S05]  /*4580*/  BSYNC B1 ;  /* 0x0000000000017941 */ /* 0x000fea0003800000 */
.L_x_172:
[----:B------:R-:W-:Y:S01]  /*4590*/  @!P3 IMAD R95, R95, R153, R12 ;  /* 0x000000995f5fb224 */ /* 0x000fe200078e020c */
[----:B------:R-:W-:Y:S04]  /*45a0*/  BSSY B1, `(.L_x_174) ;  /* 0x0000006000017945 */ /* 0x000fe80003800000 */
[----:B------:R0:W-:Y:S01]  /*45b0*/  @!P3 STG.E.U8 desc[UR36][R6.64+0x89], R95 ;  /* 0x0000895f0600b986 */ /* 0x0001e2000c101124 */
[----:B------:R-:W-:Y:S05]  /*45c0*/  @P5 BRA `(.L_x_175) ;  /* 0x00000000000c5947 */ /* 0x000fea0003800000 */
[----:B--2---:R-:W1:Y:S02]  /*45d0*/  LDG.E.U8 R155, desc[UR36][R8.64+0x90] ;  /* 0x00009024089b7981 */ /* 0x004e64000c1e1100 */
[----:B-1----:R-:W-:-:S05]  /*45e0*/  PRMT R3, R155, 0x8880, RZ ;  /* 0x000088809b037816 */ /* 0x002fca00000000ff */
[----:B------:R-:W-:-:S07]  /*45f0*/  IMAD R12, R3, R154, RZ ;  /* 0x0000009a030c7224 */ /* 0x000fce00078e02ff */
.L_x_175:
[----:B------:R-:W-:Y:S05]  /*4600*/  BSYNC B1 ;  /* 0x0000000000017941 */ /* 0x000fea0003800000 */
.L_x_174:
[----:B-1----:R-:W-:Y:S01]  /*4610*/  @!P5 IMAD R3, R96, R153, R12 ;  /* 0x000000996003d224 */ /* 0x002fe200078e020c */
[----:B------:R-:W-:Y:S04]  /*4620*/  BSSY B1, `(.L_x_176) ;  /* 0x0000006000017945 */ /* 0x000fe80003800000 */
[----:B------:R1:W-:Y:S01]  /*4630*/  @!P5 STG.E.U8 desc[UR36][R4.64+0x90], R3 ;  /* 0x000090030400d986 */ /* 0x0003e2000c101124 */
[----:B------:R-:W-:Y:S05]  /*4640*/  @P2 BRA `(.L_x_177) ;  /* 0x00000000000c2947 */ /* 0x000fea0003800000 */
[----:B--2---:R-:W1:Y:S02]  /*4650*/  LDG.E.U8 R155, desc[UR36][R8.64+0x91] ;  /* 0x00009124089b7981 */ /* 0x004e64000c1e1100 */
[----:B-1----:R-:W-:-:S05]  /*4660*/  PRMT R3, R155, 0x8880, RZ ;  /* 0x000088809b037816 */ /* 0x002fca00000000ff */
[----:B------:R-:W-:-:S07]  /*4670*/  IMAD R12, R3, R154, RZ ;  /* 0x0000009a030c7224 */ /* 0x000fce00078e02ff */
.L_x_177:
[----:B------:R-:W-:Y:S05]  /*4680*/  BSYNC B1 ;  /* 0x0000000000017941 */ /* 0x000fea0003800000 */
.L_x_176:
        /* <DEDUP_REMOVED lines=11> */
.L_x_179:
[----:B------:R-:W-:Y:S05]  /*4740*/  BSYNC B1 ;  /* 0x0000000000017941 */ /* 0x000fea0003800000 */
.L_x_178:
[----:B-1----:R-:W-:Y:S01]  /*4750*/  @!P4 IMAD R3, R98, R153, R12 ;  /* 0x000000996203c224 */ /* 0x002fe200078e020c */
[----:B------:R-:W-:Y:S04]  /*4760*/  BSSY B1, `(.L_x_180) ;  /* 0x0000006000017945 */ /* 0x000fe80003800000 */
[----:B------:R1:W-:Y:S01]  /*4770*/  @!P4 STG.E.U8 desc[UR36][R6.64+0x90], R3 ;  /* 0x000090030600c986 */ /* 0x0003e2000c101124 */
[----:B------:R-:W-:Y:S05]  /*4780*/  @P3 BRA `(.L_x_181) ;  /* 0x00000000000c3947 */ /* 0x000fea0003800000 */
[----:B--2---:R-:W1:Y:S02]  /*4790*/  LDG.E.U8 R155, desc[UR36][R10.64+0x91] ;  /* 0x000091240a9b7981 */ /* 0x004e64000c1e1100 */
[----:B-1----:R-:W-:-:S05]  /*47a0*/  PRMT R3, R155, 0x8880, RZ ;  /* 0x000088809b037816 */ /* 0x002fca00000000ff */
[----:B------:R-:W-:-:S07]  /*47b0*/  IMAD R12, R3, R154, RZ ;  /* 0x0000009a030c7224 */ /* 0x000fce00078e02ff */
.L_x_181:
[----:B------:R-:W-:Y:S05]  /*47c0*/  BSYNC B1 ;  /* 0x0000000000017941 */ /* 0x000fea0003800000 */
.L_x_180:
[----:B------:R-:W-:Y:S01]  /*47d0*/  @!P3 IMAD R99, R99, R153, R12 ;  /* 0x000000996363b224 */ /* 0x000fe200078e020c */
[----:B------:R-:W-:Y:S04]  /*47e0*/  BSSY B1, `(.L_x_182) ;  /* 0x0000006000017945 */ /* 0x000fe80003800000 */
[----:B------:R0:W-:Y:S01]  /*47f0*/  @!P3 STG.E.U8 desc[UR36][R6.64+0x91], R99 ;  /* 0x000091630600b986 */ /* 0x0001e2000c101124 */
[----:B------:R-:W-:Y:S05]  /*4800*/  @P5 BRA `(.L_x_183) ;  /* 0x00000000000c5947 */ /* 0x000fea0003800000 */
[----:B--2---:R-:W1:Y:S02]  /*4810*/  LDG.E.U8 R155, desc[UR36][R8.64+0x98] ;  /* 0x00009824089b7981 */ /* 0x004e64000c1e1100 */
[----:B-1----:R-:W-:-:S05]  /*4820*/  PRMT R3, R155, 0x8880, RZ ;  /* 0x000088809b037816 */ /* 0x002fca00000000ff */
[----:B------:R-:W-:-:S07]  /*4830*/  IMAD R12, R3, R154, RZ ;  /* 0x0000009a030c7224 */ /* 0x000fce00078e02ff */
.L_x_183:
[----:B------:R-:W-:Y:S05]  /*4840*/  BSYNC B1 ;  /* 0x0000000000017941 */ /* 0x000fea0003800000 */
.L_x_182:
[----:B-1----:R-:W-:Y:S01]  /*4850*/  @!P5 IMAD R3, R100, R153, R12 ;  /* 0x000000996403d224 */ /* 0x002fe200078e020c */
[----:B------:R-:W-:Y:S04]  /*4860*/  BSSY B1, `(.L_x_184) ;  /* 0x0000006000017945 */ /* 0x000fe80003800000 */
[----:B------:R1:W-:Y:S01]  /*4870*/  @!P5 STG.E.U8 desc[UR36][R4.64+0x98], R3 ;  /* 0x000098030400d986 */ /* 0x0003e2000c101124 */
[----:B------:R-:W-:Y:S05]  /*4880*/  @P2 BRA `(.L_x_185) ;  /* 0x00000000000c2947 */ /* 0x000fea0003800000 */
[----:B--2---:R-:W1:Y:S02]  /*4890*/  LDG.E.U8 R155, desc[UR36][R8.64+0x99] ;  /* 0x00009924089b7981 */ /* 0x004e64000c1e1100 */
[----:B-1----:R-:W-:-:S05]  /*48a0*/  PRMT R3, R155, 0x8880, RZ ;  /* 0x000088809b037816 */ /* 0x002fca00000000ff */
[----:B------:R-:W-:-:S07]  /*48b0*/  IMAD R12, R3, R154, RZ ;  /* 0x0000009a030c7224 */ /* 0x000fce00078e02ff */
.L_x_185:
[----:B------:R-:W-:Y:S05]  /*48c0*/  BSYNC B1 ;  /* 0x0000000000017941 */ /* 0x000fea0003800000 */
.L_x_184:
        /* <DEDUP_REMOVED lines=11> */
.L_x_187:
[----:B------:R-:W-:Y:S05]  /*4980*/  BSYNC B1 ;  /* 0x0000000000017941 */ /* 0x000fea0003800000 */
.L_x_186:
[----:B-1----:R-:W-:Y:S01]  /*4990*/  @!P4 IMAD R3, R102, R153, R12 ;  /* 0x000000996603c224 */ /* 0x002fe200078e020c */
[----:B------:R-:W-:Y:S04]  /*49a0*/  BSSY B1, `(.L_x_188) ;  /* 0x0000006000017945 */ /* 0x000fe80003800000 */
[----:B------:R1:W-:Y:S01]  /*49b0*/  @!P4 STG.E.U8 desc[UR36][R6.64+0x98], R3 ;  /* 0x000098030600c986 */ /* 0x0003e2000c101124 */
[----:B------:R-:W-:Y:S05]  /*49c0*/  @P3 BRA `(.L_x_189) ;  /* 0x00000000000c3947 */ /* 0x000fea0003800000 */
[----:B--2---:R-:W1:Y:S02]  /*49d0*/  LDG.E.U8 R155, desc[UR36][R10.64+0x99] ;  /* 0x000099240a9b7981 */ /* 0x004e64000c1e1100 */
[----:B-1----:R-:W-:-:S05]  /*49e0*/  PRMT R3, R155, 0x8880, RZ ;  /* 0x000088809b037816 */ /* 0x002fca00000000ff */
[----:B------:R-:W-:-:S07]  /*49f0*/  IMAD R12, R3, R154, RZ ;  /* 0x0000009a030c7224 */ /* 0x000fce00078e02ff */
.L_x_189:
[----:B------:R-:W-:Y:S05]  /*4a00*/  BSYNC B1 ;  /* 0x0000000000017941 */ /* 0x000fea0003800000 */
.L_x_188:
[----:B------:R-:W-:Y:S01]  /*4a10*/  @!P3 IMAD R103, R103, R153, R12 ;  /* 0x000000996767b224 */ /* 0x000fe200078e020c */
[----:B------:R-:W-:Y:S04]  /*4a20*/  BSSY B1, `(.L_x_190) ;  /* 0x0000006000017945 */ /* 0x000fe80003800000 */
[----:B------:R0:W-:Y:S01]  /*4a30*/  @!P3 STG.E.U8 desc[UR36][R6.64+0x99], R103 ;  /* 0x000099670600b986 */ /* 0x0001e2000c101124 */
[----:B------:R-:W-:Y:S05]  /*4a40*/  @P5 BRA `(.L_x_191) ;  /* 0x00000000000c5947 */ /* 0x000fea0003800000 */
[----:B--2---:R-:W1:Y:S02]  /*4a50*/  LDG.E.U8 R155, desc[UR36][R8.64+0xa0] ;  /* 0x0000a024089b7981 */ /* 0x004e64000c1e1100 */
[----:B-1----:R-:W-:-:S05]  /*4a60*/  PRMT R3, R155, 0x8880, RZ ;  /* 0x000088809b037816 */ /* 0x002fca00000000ff */
[----:B------:R-:W-:-:S07]  /*4a70*/  IMAD R12, R3, R154, RZ ;  /* 0x0000009a030c7224 */ /* 0x000fce00078e02ff */
.L_x_191:
[----:B------:R-:W-:Y:S05]  /*4a80*/  BSYNC B1 ;  /* 0x0000000000017941 */ /* 0x000fea0003800000 */
.L_x_190:
[----:B-1----:R-:W-:Y:S01]  /*4a90*/  @!P5 IMAD R3, R104, R153, R12 ;  /* 0x000000996803d224 */ /* 0x002fe200078e020c */
[----:B------:R-:W-:Y:S04]  /*4aa0*/  BSSY B1, `(.L_x_192) ;  /* 0x0000006000017945 */ /* 0x000fe80003800000 */
[----:B------:R1:W-:Y:S01]  /*4ab0*/  @!P5 STG.E.U8 desc[UR36][R4.64+0xa0], R3 ;  /* 0x0000a0030400d986 */ /* 0x0003e2000c101124 */
[----:B------:R-:W-:Y:S05]  /*4ac0*/  @P2 BRA `(.L_x_193) ;  /* 0x00000000000c2947 */ /* 0x000fea0003800000 */
[----:B--2---:R-:W1:Y:S02]  /*4ad0*/  LDG.E.U8 R155, desc[UR36][R8.64+0xa1] ;  /* 0x0000a124089b7981 */ /* 0x004e64000c1e1100 */
[----:B-1----:R-:W-:-:S05]  /*4ae0*/  PRMT R3, R155, 0x8880, RZ ;  /* 0x000088809b037816 */ /* 0x002fca00000000ff */
[----:B------:R-:W-:-:S07]  /*4af0*/  IMAD R12, R3, R154, RZ ;  /* 0x0000009a030c7224 */ /* 0x000fce00078e02ff */
.L_x_193:
[----:B------:R-:W-:Y:S05]  /*4b00*/  BSYNC B1 ;  /* 0x0000000000017941 */ /* 0x000fea0003800000 */
.L_x_192:
        /* <DEDUP_REMOVED lines=11> */
.L_x_195:
[----:B------:R-:W-:Y:S05]  /*4bc0*/  BSYNC B1 ;  /* 0x0000000000017941 */ /* 0x000fea0003800000 */
.L_x_194:
[----:B-1----:R-:W-:Y:S01]  /*4bd0*/  @!P4 IMAD R3, R106, R153, R12 ;  /* 0x000000996a03c224 */ /* 0x002fe200078e020c */
[----:B------:R-:W-:Y:S04]  /*4be0*/  BSSY B1, `(.L_x_196) ;  /* 0x0000006000017945 */ /* 0x000fe80003800000 */
[----:B------:R1:W-:Y:S01]  /*4bf0*/  @!P4 STG.E.U8 desc[UR36][R6.64+0xa0], R3 ;  /* 0x0000a0030600c986 */ /* 0x0003e2000c101124 */
[----:B------:R-:W-:Y:S05]  /*4c00*/  @P3 BRA `(.L_x_197) ;  /* 0x00000000000c3947 */ /* 0x000fea0003800000 */
[----:B--2---:R-:W1:Y:S02]  /*4c10*/  LDG.E.U8 R155, desc[UR36][R10.64+0xa1] ;  /* 0x0000a1240a9b7981 */ /* 0x004e64000c1e1100 */
[----:B-1----:R-:W-:-:S05]  /*4c20*/  PRMT R3, R155, 0x8880, RZ ;  /* 0x000088809b037816 */ /* 0x002fca00000000ff */
[----:B------:R-:W-:-:S07]  /*4c30*/  IMAD R12, R3, R154, RZ ;  /* 0x0000009a030c7224 */ /* 0x000fce00078e02ff */
.L_x_197:
[----:B------:R-:W-:Y:S05]  /*4c40*/  BSYNC B1 ;  /* 0x0000000000017941 */ /* 0x000fea0003800000 */
.L_x_196:
[----:B------:R-:W-:Y:S01]  /*4c50*/  @!P3 IMAD R107, R107, R153, R12 ;  /* 0x000000996b6bb224 */ /* 0x000fe200078e020c */
[----:B------:R-:W-:Y:S04]  /*4c60*/  BSSY B1, `(.L_x_198) ;  /* 0x0000006000017945 */ /* 0x000fe80003800000 */
[----:B------:R0:W-:Y:S01]  /*4c70*/  @!P3 STG.E.U8 desc[UR36][R6.64+0xa1], R107 ;  /* 0x0000a16b0600b986 */ /* 0x0001e2000c101124 */
[----:B------:R-:W-:Y:S05]  /*4c80*/  @P5 BRA `(.L_x_199) ;  /* 0x00000000000c5947 */ /* 0x000fea0003800000 */
[----:B--2---:R-:W1:Y:S02]  /*4c90*/  LDG.E.U8 R155, desc[UR36][R8.64+0xa8] ;  /* 0x0000a824089b7981 */ /* 0x004e64000c1e1100 */
[----:B-1----:R-:W-:-:S05]  /*4ca0*/  PRMT R3, R155, 0x8880, RZ ;  /* 0x000088809b037816 */ /* 0x002fca00000000ff */
[----:B------:R-:W-:-:S07]  /*4cb0*/  IMAD R12, R3, R154, RZ ;  /* 0x0000009a030c7224 */ /* 0x000fce00078e02ff */
.L_x_199:
[----:B------:R-:W-:Y:S05]  /*4cc0*/  BSYNC B1 ;  /* 0x0000000000017941 */ /* 0x000fea0003800000 */
.L_x_198:
[----:B-1----:R-:W-:Y:S01]  /*4cd0*/  @!P5 IMAD R3, R108, R153, R12 ;  /* 0x000000996c03d224 */ /* 0x002fe200078e020c */
[----:B------:R-:W-:Y:S04]  /*4ce0*/  BSSY B1, `(.L_x_200) ;  /* 0x0000006000017945 */ /* 0x000fe80003800000 */
[----:B------:R1:W-:Y:S01]  /*4cf0*/  @!P5 STG.E.U8 desc[UR36][R4.64+0xa8], R3 ;  /* 0x0000a8030400d986 */ /* 0x0003e2000c101124 */
[----:B------:R-:W-:Y:S05]  /*4d00*/  @P2 BRA `(.L_x_201) ;  /* 0x00000000000c2947 */ /* 0x000fea0003800000 */
[----:B--2---:R-:W1:Y:S02]  /*4d10*/  LDG.E.U8 R155, desc[UR36][R8.64+0xa9] ;  /* 0x0000a924089b7981 */ /* 0x004e64000c1e1100 */
[----:B-1----:R-:W-:-:S05]  /*4d20*/  PRMT R3, R155, 0x8880, RZ ;  /* 0x000088809b037816 */ /* 0x002fca00000000ff */
[----:B------:R-:W-:-:S07]  /*4d30*/  IMAD R12, R3, R154, RZ ;  /* 0x0000009a030c7224 */ /* 0x000fce00078e02ff */
.L_x_201:
[----:B------:R-:W-:Y:S05]  /*4d40*/  BSYNC B1 ;  /* 0x0000000000017941 */ /* 0x000fea0003800000 */
.L_x_200:
        /* <DEDUP_REMOVED lines=11> */
.L_x_203:
[----:B------:R-:W-:Y:S05]  /*4e00*/  BSYNC B1 ;  /* 0x0000000000017941 */ /* 0x000fea0003800000 */
.L_x_202:
[----:B-1----:R-:W-:Y:S01]  /*4e10*/  @!P4 IMAD R3, R110, R153, R12 ;  /* 0x000000996e03c224 */ /* 0x002fe200078e020c */
[----:B------:R-:W-:Y:S04]  /*4e20*/  BSSY B1, `(.L_x_204) ;  /* 0x0000006000017945 */ /* 0x000fe80003800000 */
[----:B------:R1:W-:Y:S01]  /*4e30*/  @!P4 STG.E.U8 desc[UR36][R6.64+0xa8], R3 ;  /* 0x0000a8030600c986 */ /* 0x0003e2000c101124 */
[----:B------:R-:W-:Y:S05]  /*4e40*/  @P3 BRA `(.L_x_205) ;  /* 0x00000000000c3947 */ /* 0x000fea0003800000 */
[----:B--2---:R-:W1:Y:S02]  /*4e50*/  LDG.E.U8 R155, desc[UR36][R10.64+0xa9] ;  /* 0x0000a9240a9b7981 */ /* 0x004e64000c1e1100 */
[----:B-1----:R-:W-:-:S05]  /*4e60*/  PRMT R3, R155, 0x8880, RZ ;  /* 0x000088809b037816 */ /* 0x002fca00000000ff */
[----:B------:R-:W-:-:S07]  /*4e70*/  IMAD R12, R3, R154, RZ ;  /* 0x0000009a030c7224 */ /* 0x000fce00078e02ff */
.L_x_205:
[----:B------:R-:W-:Y:S05]  /*4e80*/  BSYNC B1 ;  /* 0x0000000000017941 */ /* 0x000fea0003800000 */
.L_x_204:
[----:B------:R-:W-:Y:S01]  /*4e90*/  @!P3 IMAD R111, R111, R153, R12 ;  /* 0x000000996f6fb224 */ /* 0x000fe200078e020c */
[----:B------:R-:W-:Y:S04]  /*4ea0*/  BSSY B1, `(.L_x_206) ;  /* 0x0000006000017945 */ /* 0x000fe80003800000 */
[----:B------:R0:W-:Y:S01]  /*4eb0*/  @!P3 STG.E.U8 desc[UR36][R6.64+0xa9], R111 ;  /* 0x0000a96f0600b986 */ /* 0x0001e2000c101124 */
[----:B------:R-:W-:Y:S05]  /*4ec0*/  @P5 BRA `(.L_x_207) ;  /* 0x00000000000c5947 */ /* 0x000fea0003800000 */
[----:B--2---:R-:W1:Y:S02]  /*4ed0*/  LDG.E.U8 R155, desc[UR36][R8.64+0xb0] ;  /* 0x0000b024089b7981 */ /* 0x004e64000c1e1100 */
[----:B-1----:R-:W-:-:S05]  /*4ee0*/  PRMT R3, R155, 0x8880, RZ ;  /* 0x000088809b037816 */ /* 0x002fca00000000ff */
[----:B------:R-:W-:-:S07]  /*4ef0*/  IMAD R12, R3, R154, RZ ;  /* 0x0000009a030c7224 */ /* 0x000fce00078e02ff */
.L_x_207:
[----:B------:R-:W-:Y:S05]  /*4f00*/  BSYNC B1 ;  /* 0x0000000000017941 */ /* 0x000fea0003800000 */
.L_x_206:
[----:B-1----:R-:W-:Y:S01]  /*4f10*/  @!P5 IMAD R3, R112, R153, R12 ;  /* 0x000000997003d224 */ /* 0x002fe200078e020c */
[----:B------:R-:W-:Y:S04]  /*4f20*/  BSSY B1, `(.L_x_208) ;  /* 0x0000006000017945 */ /* 0x000fe80003800000 */
[----:B------:R1:W-:Y:S01]  /*4f30*/  @!P5 STG.E.U8 desc[UR36][R4.64+0xb0], R3 ;  /* 0x0000b0030400d986 */ /* 0x0003e2000c101124 */
[----:B------:R-:W-:Y:S05]  /*4f40*/  @P2 BRA `(.L_x_209) ;  /* 0x00000000000c2947 */ /* 0x000fea0003800000 */
[----:B--2---:R-:W1:Y:S02]  /*4f50*/  LDG.E.U8 R155, desc[UR36][R8.64+0xb1] ;  /* 0x0000b124089b7981 */ /* 0x004e64000c1e1100 */
[----:B-1----:R-:W-:-:S05]  /*4f60*/  PRMT R3, R155, 0x8880, RZ ;  /* 0x000088809b037816 */ /* 0x002fca00000000ff */
[----:B------:R-:W-:-:S07]  /*4f70*/  IMAD R12, R3, R154, RZ ;  /* 0x0000009a030c7224 */ /* 0x000fce00078e02ff */
.L_x_209:
[----:B------:R-:W-:Y:S05]  /*4f80*/  BSYNC B1 ;  /* 0x0000000000017941 */ /* 0x000fea0003800000 */
.L_x_208:
        /* <DEDUP_REMOVED lines=11> */
.L_x_211:
[----:B------:R-:W-:Y:S05]  /*5040*/  BSYNC B1 ;  /* 0x0000000000017941 */ /* 0x000fea0003800000 */
.L_x_210:
[----:B-1----:R-:W-:Y:S01]  /*5050*/  @!P4 IMAD R3, R114, R153, R12 ;  /* 0x000000997203c224 */ /* 0x002fe200078e020c */
[----:B------:R-:W-:Y:S04]  /*5060*/  BSSY B1, `(.L_x_212) ;  /* 0x0000006000017945 */ /* 0x000fe80003800000 */
[----:B------:R1:W-:Y:S01]  /*5070*/  @!P4 STG.E.U8 desc[UR36][R6.64+0xb0], R3 ;  /* 0x0000b0030600c986 */ /* 0x0003e2000c101124 */
[----:B------:R-:W-:Y:S05]  /*5080*/  @P3 BRA `(.L_x_213) ;  /* 0x00000000000c3947 */ /* 0x000fea0003800000 */
[----:B--2---:R-:W1:Y:S02]  /*5090*/  LDG.E.U8 R155, desc[UR36][R10.64+0xb1] ;  /* 0x0000b1240a9b7981 */ /* 0x004e64000c1e1100 */
[----:B-1----:R-:W-:-:S05]  /*50a0*/  PRMT R3, R155, 0x8880, RZ ;  /* 0x000088809b037816 */ /* 0x002fca00000000ff */
[----:B------:R-:W-:-:S07]  /*50b0*/  IMAD R12, R3, R154, RZ ;  /* 0x0000009a030c7224 */ /* 0x000fce00078e02ff */
.L_x_213:
[----:B------:R-:W-:Y:S05]  /*50c0*/  BSYNC B1 ;  /* 0x0000000000017941 */ /* 0x000fea0003800000 */
.L_x_212:
[----:B------:R-:W-:Y:S01]  /*50d0*/  @!P3 IMAD R115, R115, R153, R12 ;  /* 0x000000997373b224 */ /* 0x000fe200078e020c */
[----:B------:R-:W-:Y:S04]  /*50e0*/  BSSY B1, `(.L_x_214) ;  /* 0x0000006000017945 */ /* 0x000fe80003800000 */
[----:B------:R0:W-:Y:S01]  /*50f0*/  @!P3 STG.E.U8 desc[UR36][R6.64+0xb1], R115 ;  /* 0x0000b1730600b986 */ /* 0x0001e2000c101124 */
[----:B------:R-:W-:Y:S05]  /*5100*/  @P5 BRA `(.L_x_215) ;  /* 0x00000000000c5947 */ /* 0x000fea0003800000 */
[----:B--2---:R-:W1:Y:S02]  /*5110*/  LDG.E.U8 R155, desc[UR36][R8.64+0xb8] ;  /* 0x0000b824089b7981 */ /* 0x004e64000c1e1100 */
[----:B-1----:R-:W-:-:S05]  /*5120*/  PRMT R3, R155, 0x8880, RZ ;  /* 0x000088809b037816 */ /* 0x002fca00000000ff */
[----:B------:R-:W-:-:S07]  /*5130*/  IMAD R12, R3, R154, RZ ;  /* 0x0000009a030c7224 */ /* 0x000fce00078e02ff */
.L_x_215:
[----:B------:R-:W-:Y:S05]  /*5140*/  BSYNC B1 ;  /* 0x0000000000017941 */ /* 0x000fea0003800000 */
.L_x_214:
[----:B-1----:R-:W-:Y:S01]  /*5150*/  @!P5 IMAD R3, R116, R153, R12 ;  /* 0x000000997403d224 */ /* 0x002fe200078e020c */
[----:B------:R-:W-:Y:S04]  /*5160*/  BSSY B1, `(.L_x_216) ;  /* 0x0000006000017945 */ /* 0x000fe80003800000 */
[----:B------:R1:W-:Y:S01]  /*5170*/  @!P5 STG.E.U8 desc[UR36][R4.64+0xb8], R3 ;  /* 0x0000b8030400d986 */ /* 0x0003e2000c101124 */
[----:B------:R-:W-:Y:S05]  /*5180*/  @P2 BRA `(.L_x_217) ;  /* 0x00000000000c2947 */ /* 0x000fea0003800000 */
[----:B--2---:R-:W1:Y:S02]  /*5190*/  LDG.E.U8 R155, desc[UR36][R8.64+0xb9] ;  /* 0x0000b924089b7981 */ /* 0x004e64000c1e1100 */
[----:B-1----:R-:W-:-:S05]  /*51a0*/  PRMT R3, R155, 0x8880, RZ ;  /* 0x000088809b037816 */ /* 0x002fca00000000ff */
[----:B------:R-:W-:-:S07]  /*51b0*/  IMAD R12, R3, R154, RZ ;  /* 0x0000009a030c7224 */ /* 0x000fce00078e02ff */
.L_x_217:
[----:B------:R-:W-:Y:S05]  /*51c0*/  BSYNC B1 ;  /* 0x0000000000017941 */ /* 0x000fea0003800000 */
.L_x_216:
        /* <DEDUP_REMOVED lines=11> */
.L_x_219:
[----:B------:R-:W-:Y:S05]  /*5280*/  BSYNC B1 ;  /* 0x0000000000017941 */ /* 0x000fea0003800000 */
.L_x_218:
[----:B-1----:R-:W-:Y:S01]  /*5290*/  @!P4 IMAD R3, R118, R153, R12 ;  /* 0x000000997603c224 */ /* 0x002fe200078e020c */
[----:B------:R-:W-:Y:S04]  /*52a0*/  BSSY B1, `(.L_x_220) ;  /* 0x0000006000017945 */ /* 0x000fe80003800000 */
[----:B------:R1:W-:Y:S01]  /*52b0*/  @!P4 STG.E.U8 desc[UR36][R6.64+0xb8], R3 ;  /* 0x0000b8030600c986 */ /* 0x0003e2000c101124 */
[----:B------:R-:W-:Y:S05]  /*52c0*/  @P3 BRA `(.L_x_221) ;  /* 0x00000000000c3947 */ /* 0x000fea0003800000 */
[----:B--2---:R-:W1:Y:S02]  /*52d0*/  LDG.E.U8 R155, desc[UR36][R10.64+0xb9] ;  /* 0x0000b9240a9b7981 */ /* 0x004e64000c1e1100 */
[----:B-1----:R-:W-:-:S05]  /*52e0*/  PRMT R3, R155, 0x8880, RZ ;  /* 0x000088809b037816 */ /* 0x002fca00000000ff */
[----:B------:R-:W-:-:S07]  /*52f0*/  IMAD R12, R3, R154, RZ ;  /* 0x0000009a030c7224 */ /* 0x000fce00078e02ff */
.L_x_221:
[----:B------:R-:W-:Y:S05]  /*5300*/  BSYNC B1 ;  /* 0x0000000000017941 */ /* 0x000fea0003800000 */
.L_x_220:
[----:B------:R-:W-:Y:S01]  /*5310*/  @!P3 IMAD R119, R119, R153, R12 ;  /* 0x000000997777b224 */ /* 0x000fe200078e020c */
[----:B------:R-:W-:Y:S04]  /*5320*/  BSSY B1, `(.L_x_222) ;  /* 0x0000006000017945 */ /* 0x000fe80003800000 */
[----:B------:R0:W-:Y:S01]  /*5330*/  @!P3 STG.E.U8 desc[UR36][R6.64+0xb9], R119 ;  /* 0x0000b9770600b986 */ /* 0x0001e2000c101124 */
[----:B------:R-:W-:Y:S05]  /*5340*/  @P5 BRA `(.L_x_223) ;  /* 0x00000000000c5947 */ /* 0x000fea0003800000 */
[----:B--2---:R-:W1:Y:S02]  /*5350*/  LDG.E.U8 R155, desc[UR36][R8.64+0xc0] ;  /* 0x0000c024089b7981 */ /* 0x004e64000c1e1100 */
[----:B-1----:R-:W-:-:S05]  /*5360*/  PRMT R3, R155, 0x8880, RZ ;  /* 0x000088809b037816 */ /* 0x002fca00000000ff */
[----:B------:R-:W-:-:S07]  /*5370*/  IMAD R12, R3, R154, RZ ;  /* 0x0000009a030c7224 */ /* 0x000fce00078e02ff */
.L_x_223:
[----:B------:R-:W-:Y:S05]  /*5380*/  BSYNC B1 ;  /* 0x0000000000017941 */ /* 0x000fea0003800000 */
.L_x_222:
[----:B-1----:R-:W-:Y:S01]  /*5390*/  @!P5 IMAD R3, R120, R153, R12 ;  /* 0x000000997803d224 */ /* 0x002fe200078e020c */
[----:B------:R-:W-:Y:S04]  /*53a0*/  BSSY B1, `(.L_x_224) ;  /* 0x0000006000017945 */ /* 0x000fe80003800000 */
[----:B------:R1:W-:Y:S01]  /*53b0*/  @!P5 STG.E.U8 desc[UR36][R4.64+0xc0], R3 ;  /* 0x0000c0030400d986 */ /* 0x0003e2000c101124 */
[----:B------:R-:W-:Y:S05]  /*53c0*/  @P2 BRA `(.L_x_225) ;  /* 0x00000000000c2947 */ /* 0x000fea0003800000 */
[----:B--2---:R-:W1:Y:S02]  /*53d0*/  LDG.E.U8 R155, desc[UR36][R8.64+0xc1] ;  /* 0x0000c124089b7981 */ /* 0x004e64000c1e1100 */
[----:B-1----:R-:W-:-:S05]  /*53e0*/  PRMT R3, R155, 0x8880, RZ ;  /* 0x000088809b037816 */ /* 0x002fca00000000ff */
[----:B------:R-:W-:-:S07]  /*53f0*/  IMAD R12, R3, R154, RZ ;  /* 0x0000009a030c7224 */ /* 0x000fce00078e02ff */
.L_x_225:
[----:B------:R-:W-:Y:S05]  /*5400*/  BSYNC B1 ;  /* 0x0000000000017941 */ /* 0x000fea0003800000 */
.L_x_224:
        /* <DEDUP_REMOVED lines=11> */
.L_x_227:
[----:B------:R-:W-:Y:S05]  /*54c0*/  BSYNC B1 ;  /* 0x0000000000017941 */ /* 0x000fea0003800000 */
.L_x_226:
[----:B-1----:R-:W-:Y:S01]  /*54d0*/  @!P4 IMAD R3, R122, R153, R12 ;  /* 0x000000997a03c224 */ /* 0x002fe200078e020c */
[----:B------:R-:W-:Y:S04]  /*54e0*/  BSSY B1, `(.L_x_228) ;  /* 0x0000006000017945 */ /* 0x000fe80003800000 */
[----:B------:R1:W-:Y:S01]  /*54f0*/  @!P4 STG.E.U8 desc[UR36][R6.64+0xc0], R3 ;  /* 0x0000c0030600c986 */ /* 0x0003e2000c101124 */
[----:B------:R-:W-:Y:S05]  /*5500*/  @P3 BRA `(.L_x_229) ;  /* 0x00000000000c3947 */ /* 0x000fea0003800000 */
[----:B--2---:R-:W1:Y:S02]  /*5510*/  LDG.E.U8 R155, desc[UR36][R10.64+0xc1] ;  /* 0x0000c1240a9b7981 */ /* 0x004e64000c1e1100 */
[----:B-1----:R-:W-:-:S05]  /*5520*/  PRMT R3, R155, 0x8880, RZ ;  /* 0x000088809b037816 */ /* 0x002fca00000000ff */
[----:B------:R-:W-:-:S07]  /*5530*/  IMAD R12, R3, R154, RZ ;  /* 0x0000009a030c7224 */ /* 0x000fce00078e02ff */
.L_x_229:
[----:B------:R-:W-:Y:S05]  /*5540*/  BSYNC B1 ;  /* 0x0000000000017941 */ /* 0x000fea0003800000 */
.L_x_228:
[----:B------:R-:W-:Y:S01]  /*5550*/  @!P3 IMAD R123, R123, R153, R12 ;  /* 0x000000997b7bb224 */ /* 0x000fe200078e020c */
[----:B------:R-:W-:Y:S04]  /*5560*/  BSSY B1, `(.L_x_230) ;  /* 0x0000006000017945 */ /* 0x000fe80003800000 */
[----:B------:R0:W-:Y:S01]  /*5570*/  @!P3 STG.E.U8 desc[UR36][R6.64+0xc1], R123 ;  /* 0x0000c17b0600b986 */ /* 0x0001e2000c101124 */
[----:B------:R-:W-:Y:S05]  /*5580*/  @P5 BRA `(.L_x_231) ;  /* 0x00000000000c5947 */ /* 0x000fea0003800000 */
[----:B--2---:R-:W1:Y:S02]  /*5590*/  LDG.E.U8 R155, desc[UR36][R8.64+0xc8] ;  /* 0x0000c824089b7981 */ /* 0x004e64000c1e1100 */
[----:B-1----:R-:W-:-:S05]  /*55a0*/  PRMT R3, R155, 0x8880, RZ ;  /* 0x000088809b037816 */ /* 0x002fca00000000ff */
[----:B------:R-:W-:-:S07]  /*55b0*/  IMAD R12, R3, R154, RZ ;  /* 0x0000009a030c7224 */ /* 0x000fce00078e02ff */
.L_x_231:
[----:B------:R-:W-:Y:S05]  /*55c0*/  BSYNC B1 ;  /* 0x0000000000017941 */ /* 0x000fea0003800000 */
.L_x_230:
[----:B-1----:R-:W-:Y:S01]  /*55d0*/  @!P5 IMAD R3, R124, R153, R12 ;  /* 0x000000997c03d224 */ /* 0x002fe200078e020c */
[----:B------:R-:W-:Y:S04]  /*55e0*/  BSSY B1, `(.L_x_232) ;  /* 0x0000006000017945 */ /* 0x000fe80003800000 */
[----:B------:R1:W-:Y:S01]  /*55f0*/  @!P5 STG.E.U8 desc[UR36][R4.64+0xc8], R3 ;  /* 0x0000c8030400d986 */ /* 0x0003e2000c101124 */
[----:B------:R-:W-:Y:S05]  /*5600*/  @P2 BRA `(.L_x_233) ;  /* 0x00000000000c2947 */ /* 0x000fea0003800000 */
[----:B--2---:R-:W1:Y:S02]  /*5610*/  LDG.E.U8 R155, desc[UR36][R8.64+0xc9] ;  /* 0x0000c924089b7981 */ /* 0x004e64000c1e1100 */
[----:B-1----:R-:W-:-:S05]  /*5620*/  PRMT R3, R155, 0x8880, RZ ;  /* 0x000088809b037816 */ /* 0x002fca00000000ff */
[----:B------:R-:W-:-:S07]  /*5630*/  IMAD R12, R3, R154, RZ ;  /* 0x0000009a030c7224 */ /* 0x000fce00078e02ff */
.L_x_233:
[----:B------:R-:W-:Y:S05]  /*5640*/  BSYNC B1 ;  /* 0x0000000000017941 */ /* 0x000fea0003800000 */
.L_x_232:
        /* <DEDUP_REMOVED lines=11> */
.L_x_235:
[----:B------:R-:W-:Y:S05]  /*5700*/  BSYNC B1 ;  /* 0x0000000000017941 */ /* 0x000fea0003800000 */
.L_x_234:
[----:B-1----:R-:W-:Y:S01]  /*5710*/  @!P4 IMAD R3, R126, R153, R12 ;  /* 0x000000997e03c224 */ /* 0x002fe200078e020c */
[----:B------:R-:W-:Y:S04]  /*5720*/  BSSY B1, `(.L_x_236) ;  /* 0x0000006000017945 */ /* 0x000fe80003800000 */
[----:B------:R1:W-:Y:S01]  /*5730*/  @!P4 STG.E.U8 desc[UR36][R6.64+0xc8], R3 ;  /* 0x0000c8030600c986 */ /* 0x0003e2000c101124 */
[----:B------:R-:W-:Y:S05]  /*5740*/  @P3 BRA `(.L_x_237) ;  /* 0x00000000000c3947 */ /* 0x000fea0003800000 */
[----:B--2---:R-:W1:Y:S02]  /*5750*/  LDG.E.U8 R155, desc[UR36][R10.64+0xc9] ;  /* 0x0000c9240a9b7981 */ /* 0x004e64000c1e1100 */
[----:B-1----:R-:W-:-:S05]  /*5760*/  PRMT R3, R155, 0x8880, RZ ;  /* 0x000088809b037816 */ /* 0x002fca00000000ff */
[----:B------:R-:W-:-:S07]  /*5770*/  IMAD R12, R3, R154, RZ ;  /* 0x0000009a030c7224 */ /* 0x000fce00078e02ff */
.L_x_237:
[----:B------:R-:W-:Y:S05]  /*5780*/  BSYNC B1 ;  /* 0x0000000000017941 */ /* 0x000fea0003800000 */
.L_x_236:
[----:B------:R-:W-:Y:S01]  /*5790*/  @!P3 IMAD R127, R127, R153, R12 ;  /* 0x000000997f7fb224 */ /* 0x000fe200078e020c */
[----:B------:R-:W-:Y:S04]  /*57a0*/  BSSY B1, `(.L_x_238) ;  /* 0x0000006000017945 */ /* 0x000fe80003800000 */
[----:B------:R0:W-:Y:S01]  /*57b0*/  @!P3 STG.E.U8 desc[UR36][R6.64+0xc9], R127 ;  /* 0x0000c97f0600b986 */ /* 0x0001e2000c101124 */
[----:B------:R-:W-:Y:S05]  /*57c0*/  @P5 BRA `(.L_x_239) ;  /* 0x00000000000c5947 */ /* 0x000fea0003800000 */
[----:B--2---:R-:W1:Y:S02]  /*57d0*/  LDG.E.U8 R155, desc[UR36][R8.64+0xd0] ;  /* 0x0000d024089b7981 */ /* 0x004e64000c1e1100 */
[----:B-1----:R-:W-:-:S05]  /*57e0*/  PRMT R3, R155, 0x8880, RZ ;  /* 0x000088809b037816 */ /* 0x002fca00000000ff */
[----:B------:R-:W-:-:S07]  /*57f0*/  IMAD R12, R3, R154, RZ ;  /* 0x0000009a030c7224 */ /* 0x000fce00078e02ff */
.L_x_239:
[----:B------:R-:W-:Y:S05]  /*5800*/  BSYNC B1 ;  /* 0x0000000000017941 */ /* 0x000fea0003800000 */
.L_x_238:
[----:B-1----:R-:W-:Y:S01]  /*5810*/  @!P5 IMAD R3, R128, R153, R12 ;  /* 0x000000998003d224 */ /* 0x002fe200078e020c */
[----:B------:R-:W-:Y:S04]  /*5820*/  BSSY B1, `(.L_x_240) ;  /* 0x0000006000017945 */ /* 0x000fe80003800000 */
[----:B------:R1:W-:Y:S01]  /*5830*/  @!P5 STG.E.U8 desc[UR36][R4.64+0xd0], R3 ;  /* 0x0000d0030400d986 */ /* 0x0003e2000c101124 */
[----:B------:R-:W-:Y:S05]  /*5840*/  @P2 BRA `(.L_x_241) ;  /* 0x00000000000c2947 */ /* 0x000fea0003800000 */
[----:B--2---:R-:W1:Y:S02]  /*5850*/  LDG.E.U8 R155, desc[UR36][R8.64+0xd1] ;  /* 0x0000d124089b7981 */ /* 0x004e64000c1e1100 */
[----:B-1----:R-:W-:-:S05]  /*5860*/  PRMT R3, R155, 0x8880, RZ ;  /* 0x000088809b037816 */ /* 0x002fca00000000ff */
[----:B------:R-:W-:-:S07]  /*5870*/  IMAD R12, R3, R154, RZ ;  /* 0x0000009a030c7224 */ /* 0x000fce00078e02ff */
.L_x_241:
[----:B------:R-:W-:Y:S05]  /*5880*/  BSYNC B1 ;  /* 0x0000000000017941 */ /* 0x000fea0003800000 */
.L_x_240:
        /* <DEDUP_REMOVED lines=11> */
.L_x_243:
[----:B------:R-:W-:Y:S05]  /*5940*/  BSYNC B1 ;  /* 0x0000000000017941 */ /* 0x000fea0003800000 */
.L_x_242:
[----:B-1----:R-:W-:Y:S01]  /*5950*/  @!P4 IMAD R3, R130, R153, R12 ;  /* 0x000000998203c224 */ /* 0x002fe200078e020c */
[----:B------:R-:W-:Y:S04]  /*5960*/  BSSY B1, `(.L_x_244) ;  /* 0x0000006000017945 */ /* 0x000fe80003800000 */
[----:B------:R1:W-:Y:S01]  /*5970*/  @!P4 STG.E.U8 desc[UR36][R6.64+0xd0], R3 ;  /* 0x0000d0030600c986 */ /* 0x0003e2000c101124 */
[----:B------:R-:W-:Y:S05]  /*5980*/  @P3 BRA `(.L_x_245) ;  /* 0x00000000000c3947 */ /* 0x000fea0003800000 */
[----:B--2---:R-:W1:Y:S02]  /*5990*/  LDG.E.U8 R155, desc[UR36][R10.64+0xd1] ;  /* 0x0000d1240a9b7981 */ /* 0x004e64000c1e1100 */
[----:B-1----:R-:W-:-:S05]  /*59a0*/  PRMT R3, R155, 0x8880, RZ ;  /* 0x000088809b037816 */ /* 0x002fca00000000ff */
[----:B------:R-:W-:-:S07]  /*59b0*/  IMAD R12, R3, R154, RZ ;  /* 0x0000009a030c7224 */ /* 0x000fce00078e02ff */
.L_x_245:
[----:B------:R-:W-:Y:S05]  /*59c0*/  BSYNC B1 ;  /* 0x0000000000017941 */ /* 0x000fea0003800000 */
.L_x_244:
[----:B------:R-:W-:Y:S01]  /*59d0*/  @!P3 IMAD R131, R131, R153, R12 ;  /* 0x000000998383b224 */ /* 0x000fe200078e020c */
[----:B------:R-:W-:Y:S04]  /*59e0*/  BSSY B1, `(.L_x_246) ;  /* 0x0000006000017945 */ /* 0x000fe80003800000 */
[----:B------:R0:W-:Y:S01]  /*59f0*/  @!P3 STG.E.U8 desc[UR36][R6.64+0xd1], R131 ;  /* 0x0000d1830600b986 */ /* 0x0001e2000c101124 */
[----:B------:R-:W-:Y:S05]  /*5a00*/  @P5 BRA `(.L_x_247) ;  /* 0x00000000000c5947 */ /* 0x000fea0003800000 */
[----:B--2---:R-:W1:Y:S02]  /*5a10*/  LDG.E.U8 R155, desc[UR36][R8.64+0xd8] ;  /* 0x0000d824089b7981 */ /* 0x004e64000c1e1100 */
[----:B-1----:R-:W-:-:S05]  /*5a20*/  PRMT R3, R155, 0x8880, RZ ;  /* 0x000088809b037816 */ /* 0x002fca00000000ff */
[----:B------:R-:W-:-:S07]  /*5a30*/  IMAD R12, R3, R154, RZ ;  /* 0x0000009a030c7224 */ /* 0x000fce00078e02ff */
.L_x_247:
[----:B------:R-:W-:Y:S05]  /*5a40*/  BSYNC B1 ;  /* 0x0000000000017941 */ /* 0x000fea0003800000 */
.L_x_246:
[----:B-1----:R-:W-:Y:S01]  /*5a50*/  @!P5 IMAD R3, R132, R153, R12 ;  /* 0x000000998403d224 */ /* 0x002fe200078e020c */
[----:B------:R-:W-:Y:S04]  /*5a60*/  BSSY B1, `(.L_x_248) ;  /* 0x0000006000017945 */ /* 0x000fe80003800000 */
[----:B------:R1:W-:Y:S01]  /*5a70*/  @!P5 STG.E.U8 desc[UR36][R4.64+0xd8], R3 ;  /* 0x0000d8030400d986 */ /* 0x0003e2000c101124 */
[----:B------:R-:W-:Y:S05]  /*5a80*/  @P2 BRA `(.L_x_249) ;  /* 0x00000000000c2947 */ /* 0x000fea0003800000 */
[----:B--2---:R-:W1:Y:S02]  /*5a90*/  LDG.E.U8 R155, desc[UR36][R8.64+0xd9] ;  /* 0x0000d924089b7981 */ /* 0x004e64000c1e1100 */
[----:B-1----:R-:W-:-:S05]  /*5aa0*/  PRMT R3, R155, 0x8880, RZ ;  /* 0x000088809b037816 */ /* 0x002fca00000000ff */
[----:B------:R-:W-:-:S07]  /*5ab0*/  IMAD R12, R3, R154, RZ ;  /* 0x0000009a030c7224 */ /* 0x000fce00078e02ff */
.L_x_249:
[----:B------:R-:W-:Y:S05]  /*5ac0*/  BSYNC B1 ;  /* 0x0000000000017941 */ /* 0x000fea0003800000 */
.L_x_248:
        /* <DEDUP_REMOVED lines=11> */
.L_x_251:
[----:B------:R-:W-:Y:S05]  /*5b80*/  BSYNC B1 ;  /* 0x0000000000017941 */ /* 0x000fea0003800000 */
.L_x_250:
[----:B-1----:R-:W-:Y:S01]  /*5b90*/  @!P4 IMAD R3, R134, R153, R12 ;  /* 0x000000998603c224 */ /* 0x002fe200078e020c */
[----:B------:R-:W-:Y:S04]  /*5ba0*/  BSSY B1, `(.L_x_252) ;  /* 0x0000006000017945 */ /* 0x000fe80003800000 */
[----:B------:R1:W-:Y:S01]  /*5bb0*/  @!P4 STG.E.U8 desc[UR36][R6.64+0xd8], R3 ;  /* 0x0000d8030600c986 */ /* 0x0003e2000c101124 */
[----:B------:R-:W-:Y:S05]  /*5bc0*/  @P3 BRA `(.L_x_253) ;  /* 0x00000000000c3947 */ /* 0x000fea0003800000 */
[----:B--2---:R-:W1:Y:S02]  /*5bd0*/  LDG.E.U8 R155, desc[UR36][R10.64+0xd9] ;  /* 0x0000d9240a9b7981 */ /* 0x004e64000c1e1100 */
[----:B-1----:R-:W-:-:S05]  /*5be0*/  PRMT R3, R155, 0x8880, RZ ;  /* 0x000088809b037816 */ /* 0x002fca00000000ff */
[----:B------:R-:W-:-:S07]  /*5bf0*/  IMAD R12, R3, R154, RZ ;  /* 0x0000009a030c7224 */ /* 0x000fce00078e02ff */
.L_x_253:
[----:B------:R-:W-:Y:S05]  /*5c00*/  BSYNC B1 ;  /* 0x0000000000017941 */ /* 0x000fea0003800000 */
.L_x_252:
[----:B------:R-:W-:Y:S01]  /*5c10*/  @!P3 IMAD R135, R135, R153, R12 ;  /* 0x000000998787b224 */ /* 0x000fe200078e020c */
[----:B------:R-:W-:Y:S04]  /*5c20*/  BSSY B1, `(.L_x_254) ;  /* 0x0000006000017945 */ /* 0x000fe80003800000 */
[----:B------:R0:W-:Y:S01]  /*5c30*/  @!P3 STG.E.U8 desc[UR36][R6.64+0xd9], R135 ;  /* 0x0000d9870600b986 */ /* 0x0001e2000c101124 */
[----:B------:R-:W-:Y:S05]  /*5c40*/  @P5 BRA `(.L_x_255) ;  /* 0x00000000000c5947 */ /* 0x000fea0003800000 */
[----:B--2---:R-:W1:Y:S02]  /*5c50*/  LDG.E.U8 R155, desc[UR36][R8.64+0xe0] ;  /* 0x0000e024089b7981 */ /* 0x004e64000c1e1100 */
[----:B-1----:R-:W-:-:S05]  /*5c60*/  PRMT R3, R155, 0x8880, RZ ;  /* 0x000088809b037816 */ /* 0x002fca00000000ff */
[----:B------:R-:W-:-:S07]  /*5c70*/  IMAD R12, R3, R154, RZ ;  /* 0x0000009a030c7224 */ /* 0x000fce00078e02ff */
.L_x_255:
[----:B------:R-:W-:Y:S05]  /*5c80*/  BSYNC B1 ;  /* 0x0000000000017941 */ /* 0x000fea0003800000 */
.L_x_254:
[----:B-1----:R-:W-:Y:S01]  /*5c90*/  @!P5 IMAD R3, R136, R153, R12 ;  /* 0x000000998803d224 */ /* 0x002fe200078e020c */
[----:B------:R-:W-:Y:S04]  /*5ca0*/  BSSY B1, `(.L_x_256) ;  /* 0x0000006000017945 */ /* 0x000fe80003800000 */
[----:B------:R1:W-:Y:S01]  /*5cb0*/  @!P5 STG.E.U8 desc[UR36][R4.64+0xe0], R3 ;  /* 0x0000e0030400d986 */ /* 0x0003e2000c101124 */
[----:B------:R-:W-:Y:S05]  /*5cc0*/  @P2 BRA `(.L_x_257) ;  /* 0x00000000000c2947 */ /* 0x000fea0003800000 */
[----:B--2---:R-:W1:Y:S02]  /*5cd0*/  LDG.E.U8 R155, desc[UR36][R8.64+0xe1] ;  /* 0x0000e124089b7981 */ /* 0x004e64000c1e1100 */
[----:B-1----:R-:W-:-:S05]  /*5ce0*/  PRMT R3, R155, 0x8880, RZ ;  /* 0x000088809b037816 */ /* 0x002fca00000000ff */
[----:B------:R-:W-:-:S07]  /*5cf0*/  IMAD R12, R3, R154, RZ ;  /* 0x0000009a030c7224 */ /* 0x000fce00078e02ff */
.L_x_257:
[----:B------:R-:W-:Y:S05]  /*5d00*/  BSYNC B1 ;  /* 0x0000000000017941 */ /* 0x000fea0003800000 */
.L_x_256:
        /* <DEDUP_REMOVED lines=11> */
.L_x_259:
[----:B------:R-:W-:Y:S05]  /*5dc0*/  BSYNC B1 ;  /* 0x0000000000017941 */ /* 0x000fea0003800000 */
.L_x_258:
[----:B-1----:R-:W-:Y:S01]  /*5dd0*/  @!P4 IMAD R3, R138, R153, R12 ;  /* 0x000000998a03c224 */ /* 0x002fe200078e020c */
[----:B------:R-:W-:Y:S04]  /*5de0*/  BSSY B1, `(.L_x_260) ;  /* 0x0000006000017945 */ /* 0x000fe80003800000 */
[----:B------:R1:W-:Y:S01]  /*5df0*/  @!P4 STG.E.U8 desc[UR36][R6.64+0xe0], R3 ;  /* 0x0000e0030600c986 */ /* 0x0003e2000c101124 */
[----:B------:R-:W-:Y:S05]  /*5e00*/  @P3 BRA `(.L_x_261) ;  /* 0x00000000000c3947 */ /* 0x000fea0003800000 */
[----:B--2---:R-:W1:Y:S02]  /*5e10*/  LDG.E.U8 R155, desc[UR36][R10.64+0xe1] ;  /* 0x0000e1240a9b7981 */ /* 0x004e64000c1e1100 */
[----:B-1----:R-:W-:-:S05]  /*5e20*/  PRMT R3, R155, 0x8880, RZ ;  /* 0x000088809b037816 */ /* 0x002fca00000000ff */
[----:B------:R-:W-:-:S07]  /*5e30*/  IMAD R12, R3, R154, RZ ;  /* 0x0000009a030c7224 */ /* 0x000fce00078e02ff */
.L_x_261:
[----:B------:R-:W-:Y:S05]  /*5e40*/  BSYNC B1 ;  /* 0x0000000000017941 */ /* 0x000fea0003800000 */
.L_x_260:
[----:B------:R-:W-:Y:S01]  /*5e50*/  @!P3 IMAD R139, R139, R153, R12 ;  /* 0x000000998b8bb224 */ /* 0x000fe200078e020c */
[----:B------:R-:W-:Y:S04]  /*5e60*/  BSSY B1, `(.L_x_262) ;  /* 0x0000006000017945 */ /* 0x000fe80003800000 */
[----:B------:R0:W-:Y:S01]  /*5e70*/  @!P3 STG.E.U8 desc[UR36][R6.64+0xe1], R139 ;  /* 0x0000e18b0600b986 */ /* 0x0001e2000c101124 */
[----:B------:R-:W-:Y:S05]  /*5e80*/  @P5 BRA `(.L_x_263) ;  /* 0x00000000000c5947 */ /* 0x000fea0003800000 */
[----:B--2---:R-:W1:Y:S02]  /*5e90*/  LDG.E.U8 R155, desc[UR36][R8.64+0xe8] ;  /* 0x0000e824089b7981 */ /* 0x004e64000c1e1100 */
[----:B-1----:R-:W-:-:S05]  /*5ea0*/  PRMT R3, R155, 0x8880, RZ ;  /* 0x000088809b037816 */ /* 0x002fca00000000ff */
[----:B------:R-:W-:-:S07]  /*5eb0*/  IMAD R12, R3, R154, RZ ;  /* 0x0000009a030c7224 */ /* 0x000fce00078e02ff */
.L_x_263:
[----:B------:R-:W-:Y:S05]  /*5ec0*/  BSYNC B1 ;  /* 0x0000000000017941 */ /* 0x000fea0003800000 */
.L_x_262:
[----:B-1----:R-:W-:Y:S01]  /*5ed0*/  @!P5 IMAD R3, R140, R153, R12 ;  /* 0x000000998c03d224 */ /* 0x002fe200078e020c */
[----:B------:R-:W-:Y:S04]  /*5ee0*/  BSSY B1, `(.L_x_264) ;  /* 0x0000006000017945 */ /* 0x000fe80003800000 */
[----:B------:R1:W-:Y:S01]  /*5ef0*/  @!P5 STG.E.U8 desc[UR36][R4.64+0xe8], R3 ;  /* 0x0000e8030400d986 */ /* 0x0003e2000c101124 */
[----:B------:R-:W-:Y:S05]  /*5f00*/  @P2 BRA `(.L_x_265) ;  /* 0x00000000000c2947 */ /* 0x000fea0003800000 */
[----:B--2---:R-:W1:Y:S02]  /*5f10*/  LDG.E.U8 R155, desc[UR36][R8.64+0xe9] ;  /* 0x0000e924089b7981 */ /* 0x004e64000c1e1100 */
[----:B-1----:R-:W-:-:S05]  /*5f20*/  PRMT R3, R155, 0x8880, RZ ;  /* 0x000088809b037816 */ /* 0x002fca00000000ff */
[----:B------:R-:W-:-:S07]  /*5f30*/  IMAD R12, R3, R154, RZ ;  /* 0x0000009a030c7224 */ /* 0x000fce00078e02ff */
.L_x_265:
[----:B------:R-:W-:Y:S05]  /*5f40*/  BSYNC B1 ;  /* 0x0000000000017941 */ /* 0x000fea0003800000 */
.L_x_264:
        /* <DEDUP_REMOVED lines=11> */
.L_x_267:
[----:B------:R-:W-:Y:S05]  /*6000*/  BSYNC B1 ;  /* 0x0000000000017941 */ /* 0x000fea0003800000 */
.L_x_266:
[----:B-1----:R-:W-:Y:S01]  /*6010*/  @!P4 IMAD R3, R142, R153, R12 ;  /* 0x000000998e03c224 */ /* 0x002fe200078e020c */
[----:B------:R-:W-:Y:S04]  /*6020*/  BSSY B1, `(.L_x_268) ;  /* 0x0000006000017945 */ /* 0x000fe80003800000 */
[----:B------:R1:W-:Y:S01]  /*6030*/  @!P4 STG.E.U8 desc[UR36][R6.64+0xe8], R3 ;  /* 0x0000e8030600c986 */ /* 0x0003e2000c101124 */
[----:B------:R-:W-:Y:S05]  /*6040*/  @P3 BRA `(.L_x_269) ;  /* 0x00000000000c3947 */ /* 0x000fea0003800000 */
[----:B--2---:R-:W1:Y:S02]  /*6050*/  LDG.E.U8 R155, desc[UR36][R10.64+0xe9] ;  /* 0x0000e9240a9b7981 */ /* 0x004e64000c1e1100 */
[----:B-1----:R-:W-:-:S05]  /*6060*/  PRMT R3, R155, 0x8880, RZ ;  /* 0x000088809b037816 */ /* 0x002fca00000000ff */
[----:B------:R-:W-:-:S07]  /*6070*/  IMAD R12, R3, R154, RZ ;  /* 0x0000009a030c7224 */ /* 0x000fce00078e02ff */
.L_x_269:
[----:B------:R-:W-:Y:S05]  /*6080*/  BSYNC B1 ;  /* 0x0000000000017941 */ /* 0x000fea0003800000 */
.L_x_268:
[----:B------:R-:W-:Y:S01]  /*6090*/  @!P3 IMAD R143, R143, R153, R12 ;  /* 0x000000998f8fb224 */ /* 0x000fe200078e020c */
[----:B------:R-:W-:Y:S04]  /*60a0*/  BSSY B1, `(.L_x_270) ;  /* 0x0000006000017945 */ /* 0x000fe80003800000 */
[----:B------:R0:W-:Y:S01]  /*60b0*/  @!P3 STG.E.U8 desc[UR36][R6.64+0xe9], R143 ;  /* 0x0000e98f0600b986 */ /* 0x0001e2000c101124 */
[----:B------:R-:W-:Y:S05]  /*60c0*/  @P5 BRA `(.L_x_271) ;  /* 0x00000000000c5947 */ /* 0x000fea0003800000 */
[----:B--2---:R-:W1:Y:S02]  /*60d0*/  LDG.E.U8 R155, desc[UR36][R8.64+0xf0] ;  /* 0x0000f024089b7981 */ /* 0x004e64000c1e1100 */
[----:B-1----:R-:W-:-:S05]  /*60e0*/  PRMT R3, R155, 0x8880, RZ ;  /* 0x000088809b037816 */ /* 0x002fca00000000ff */
[----:B------:R-:W-:-:S07]  /*60f0*/  IMAD R12, R3, R154, RZ ;  /* 0x0000009a030c7224 */ /* 0x000fce00078e02ff */
.L_x_271:
[----:B------:R-:W-:Y:S05]  /*6100*/  BSYNC B1 ;  /* 0x0000000000017941 */ /* 0x000fea0003800000 */
.L_x_270:
[----:B-1----:R-:W-:Y:S01]  /*6110*/  @!P5 IMAD R3, R144, R153, R12 ;  /* 0x000000999003d224 */ /* 0x002fe200078e020c */
[----:B------:R-:W-:Y:S04]  /*6120*/  BSSY B1, `(.L_x_272) ;  /* 0x0000006000017945 */ /* 0x000fe80003800000 */
[----:B------:R1:W-:Y:S01]  /*6130*/  @!P5 STG.E.U8 desc[UR36][R4.64+0xf0], R3 ;  /* 0x0000f0030400d986 */ /* 0x0003e2000c101124 */
[----:B------:R-:W-:Y:S05]  /*6140*/  @P2 BRA `(.L_x_273) ;  /* 0x00000000000c2947 */ /* 0x000fea0003800000 */
[----:B--2---:R-:W1:Y:S02]  /*6150*/  LDG.E.U8 R155, desc[UR36][R8.64+0xf1] ;  /* 0x0000f124089b7981 */ /* 0x004e64000c1e1100 */
[----:B-1----:R-:W-:-:S05]  /*6160*/  PRMT R3, R155, 0x8880, RZ ;  /* 0x000088809b037816 */ /* 0x002fca00000000ff */
[----:B------:R-:W-:-:S07]  /*6170*/  IMAD R12, R3, R154, RZ ;  /* 0x0000009a030c7224 */ /* 0x000fce00078e02ff */
.L_x_273:
[----:B------:R-:W-:Y:S05]  /*6180*/  BSYNC B1 ;  /* 0x0000000000017941 */ /* 0x000fea0003800000 */
.L_x_272:
[C---:B------:R-:W-:Y:S01]  /*6190*/  ISETP.LT.OR P4, PT, R0.reuse, 0xf1, !P0 ;  /* 0x000000f10000780c */ /* 0x040fe20004781670 */
[----:B------:R-:W-:Y:S01]  /*61a0*/  @!P2 IMAD R145, R145, R153, R12 ;  /* 0x000000999191a224 */ /* 0x000fe200078e020c */
[----:B------:R-:W-:Y:S01]  /*61b0*/  BSSY B1, `(.L_x_274) ;  /* 0x000000a000017945 */ /* 0x000fe20003800000 */
[C---:B------:R-:W-:Y:S02]  /*61c0*/  ISETP.LT.OR P3, PT, R0.reuse, 0xf2, !P0 ;  /* 0x000000f20000780c */ /* 0x040fe40004761670 */
        /* <DEDUP_REMOVED lines=8> */
.L_x_275:
[----:B------:R-:W-:Y:S05]  /*6250*/  BSYNC B1 ;  /* 0x0000000000017941 */ /* 0x000fea0003800000 */
.L_x_274:
[----:B-1----:R-:W-:Y:S01]  /*6260*/  @!P4 IMAD R3, R146, R153, R12 ;  /* 0x000000999203c224 */ /* 0x002fe200078e020c */
[----:B------:R-:W-:Y:S04]  /*6270*/  BSSY B1, `(.L_x_276) ;  /* 0x0000006000017945 */ /* 0x000fe80003800000 */
[----:B------:R1:W-:Y:S01]  /*6280*/  @!P4 STG.E.U8 desc[UR36][R6.64+0xf0], R3 ;  /* 0x0000f0030600c986 */ /* 0x0003e2000c101124 */
[----:B------:R-:W-:Y:S05]  /*6290*/  @P3 BRA `(.L_x_277) ;  /* 0x00000000000c3947 */ /* 0x000fea0003800000 */
[----:B--2---:R-:W1:Y:S02]  /*62a0*/  LDG.E.U8 R155, desc[UR36][R10.64+0xf1] ;  /* 0x0000f1240a9b7981 */ /* 0x004e64000c1e1100 */
[----:B-1----:R-:W-:-:S05]  /*62b0*/  PRMT R3, R155, 0x8880, RZ ;  /* 0x000088809b037816 */ /* 0x002fca00000000ff */
[----:B------:R-:W-:-:S07]  /*62c0*/  IMAD R12, R3, R154, RZ ;  /* 0x0000009a030c7224 */ /* 0x000fce00078e02ff */
.L_x_277:
[----:B------:R-:W-:Y:S05]  /*62d0*/  BSYNC B1 ;  /* 0x0000000000017941 */ /* 0x000fea0003800000 */
.L_x_276:
[----:B------:R-:W-:Y:S01]  /*62e0*/  @!P3 IMAD R147, R147, R153, R12 ;  /* 0x000000999393b224 */ /* 0x000fe200078e020c */
[----:B------:R-:W-:Y:S04]  /*62f0*/  BSSY B1, `(.L_x_278) ;  /* 0x0000006000017945 */ /* 0x000fe80003800000 */
[----:B------:R0:W-:Y:S01]  /*6300*/  @!P3 STG.E.U8 desc[UR36][R6.64+0xf1], R147 ;  /* 0x0000f1930600b986 */ /* 0x0001e2000c101124 */
[----:B------:R-:W-:Y:S05]  /*6310*/  @P2 BRA `(.L_x_279) ;  /* 0x00000000000c2947 */ /* 0x000fea0003800000 */
[----:B--2---:R-:W1:Y:S02]  /*6320*/  LDG.E.U8 R155, desc[UR36][R8.64+0xf8] ;  /* 0x0000f824089b7981 */ /* 0x004e64000c1e1100 */
[----:B-1----:R-:W-:-:S05]  /*6330*/  PRMT R3, R155, 0x8880, RZ ;  /* 0x000088809b037816 */ /* 0x002fca00000000ff */
[----:B------:R-:W-:-:S07]  /*6340*/  IMAD R12, R3, R154, RZ ;  /* 0x0000009a030c7224 */ /* 0x000fce00078e02ff */
.L_x_279:
[----:B------:R-:W-:Y:S05]  /*6350*/  BSYNC B1 ;  /* 0x0000000000017941 */ /* 0x000fea0003800000 */
.L_x_278:
[----:B-1----:R-:W-:Y:S01]  /*6360*/  @!P2 IMAD R3, R148, R153, R12 ;  /* 0x000000999403a224 */ /* 0x002fe200078e020c */
[----:B------:R-:W-:Y:S04]  /*6370*/  BSSY B1, `(.L_x_280) ;  /* 0x0000006000017945 */ /* 0x000fe80003800000 */
[----:B------:R1:W-:Y:S01]  /*6380*/  @!P2 STG.E.U8 desc[UR36][R4.64+0xf8], R3 ;  /* 0x0000f8030400a986 */ /* 0x0003e2000c101124 */
[----:B------:R-:W-:Y:S05]  /*6390*/  @P1 BRA `(.L_x_281) ;  /* 0x00000000000c1947 */ /* 0x000fea0003800000 */
[----:B--2---:R-:W1:Y:S02]  /*63a0*/  LDG.E.U8 R155, desc[UR36][R8.64+0xf9] ;  /* 0x0000f924089b7981 */ /* 0x004e64000c1e1100 */
[----:B-1----:R-:W-:-:S05]  /*63b0*/  PRMT R3, R155, 0x8880, RZ ;  /* 0x000088809b037816 */ /* 0x002fca00000000ff */
[----:B------:R-:W-:-:S07]  /*63c0*/  IMAD R12, R3, R154, RZ ;  /* 0x0000009a030c7224 */ /* 0x000fce00078e02ff */
.L_x_281:
[----:B------:R-:W-:Y:S05]  /*63d0*/  BSYNC B1 ;  /* 0x0000000000017941 */ /* 0x000fea0003800000 */
.L_x_280:
[----:B------:R-:W-:Y:S01]  /*63e0*/  @!P1 IMAD R149, R149, R153, R12 ;  /* 0x0000009995959224 */ /* 0x000fe200078e020c */
[----:B------:R-:W-:Y:S04]  /*63f0*/  BSSY B1, `(.L_x_282) ;  /* 0x0000006000017945 */ /* 0x000fe80003800000 */
[----:B------:R0:W-:Y:S01]  /*6400*/  @!P1 STG.E.U8 desc[UR36][R4.64+0xf9], R149 ;  /* 0x0000f99504009986 */ /* 0x0001e2000c101124 */
[----:B------:R-:W-:Y:S05]  /*6410*/  @P5 BRA `(.L_x_283) ;  /* 0x00000000000c5947 */ /* 0x000fea0003800000 */
[----:B--2---:R-:W1:Y:S02]  /*6420*/  LDG.E.U8 R155, desc[UR36][R10.64+0xf8] ;  /* 0x0000f8240a9b7981 */ /* 0x004e64000c1e1100 */
[----:B-1----:R-:W-:-:S05]  /*6430*/  PRMT R3, R155, 0x8880, RZ ;  /* 0x000088809b037816 */ /* 0x002fca00000000ff */
[----:B------:R-:W-:-:S07]  /*6440*/  IMAD R12, R3, R154, RZ ;  /* 0x0000009a030c7224 */ /* 0x000fce00078e02ff */
.L_x_283:
[----:B------:R-:W-:Y:S05]  /*6450*/  BSYNC B1 ;  /* 0x0000000000017941 */ /* 0x000fea0003800000 */
.L_x_282:
[----:B-1----:R-:W-:Y:S01]  /*6460*/  @!P5 IMAD R3, R150, R153, R12 ;  /* 0x000000999603d224 */ /* 0x002fe200078e020c */
[----:B------:R-:W-:Y:S01]  /*6470*/  ISETP.LT.OR P0, PT, R0, 0xfa, !P0 ;  /* 0x000000fa0000780c */ /* 0x000fe20004701670 */
[----:B------:R-:W-:Y:S03]  /*6480*/  BSSY B1, `(.L_x_284) ;  /* 0x0000006000017945 */ /* 0x000fe60003800000 */
[----:B------:R1:W-:Y:S09]  /*6490*/  @!P5 STG.E.U8 desc[UR36][R6.64+0xf8], R3 ;  /* 0x0000f8030600d986 */ /* 0x0003f2000c101124 */
[----:B------:R-:W-:Y:S05]  /*64a0*/  @P0 BRA `(.L_x_285) ;  /* 0x00000000000c0947 */ /* 0x000fea0003800000 */
[----:B--2---:R-:W1:Y:S02]  /*64b0*/  LDG.E.U8 R155, desc[UR36][R10.64+0xf9] ;  /* 0x0000f9240a9b7981 */ /* 0x004e64000c1e1100 */
[----:B-1----:R-:W-:-:S05]  /*64c0*/  PRMT R3, R155, 0x8880, RZ ;  /* 0x000088809b037816 */ /* 0x002fca00000000ff */
[----:B------:R-:W-:-:S07]  /*64d0*/  IMAD R12, R3, R154, RZ ;  /* 0x0000009a030c7224 */ /* 0x000fce00078e02ff */
.L_x_285:
[----:B------:R-:W-:Y:S05]  /*64e0*/  BSYNC B1 ;  /* 0x0000000000017941 */ /* 0x000fea0003800000 */
.L_x_284:
[----:B------:R-:W-:Y:S01]  /*64f0*/  IMAD R151, R151, R153, R12 ;  /* 0x0000009997977224 */ /* 0x000fe200078e020c */
[----:B------:R-:W-:Y:S06]  /*6500*/  @P0 BRA `(.L_x_286) ;  /* 0x0000001800100947 */ /* 0x000fec0003800000 */
[----:B------:R0:W-:Y:S01]  /*6510*/  STG.E.U8 desc[UR36][R6.64+0xf9], R151 ;  /* 0x0000f99706007986 */ /* 0x0001e2000c101124 */
[----:B------:R-:W-:Y:S05]  /*6520*/  BRA `(.L_x_286) ;  /* 0x0000001800087947 */ /* 0x000fea0003800000 */
.L_x_29:
[C---:B------:R-:W-:Y:S02]  /*6530*/  ISETP.GE.AND P1, PT, R160.reuse, 0x1, PT ;  /* 0x00000001a000780c */ /* 0x040fe40003f26270 */
[----:B------:R-:W-:Y:S02]  /*6540*/  ISETP.GE.AND P0, PT, R160, 0x9, PT ;  /* 0x00000009a000780c */ /* 0x000fe40003f06270 */
[C---:B------:R-:W-:Y:S02]  /*6550*/  ISETP.LT.OR P4, PT, R0.reuse, 0x1, !P1 ;  /* 0x000000010000780c */ /* 0x040fe40004f81670 */
[C---:B------:R-:W-:Y:S02]  /*6560*/  ISETP.LT.OR P3, PT, R0.reuse, 0x2, !P1 ;  /* 0x000000020000780c */ /* 0x040fe40004f61670 */
[C---:B------:R-:W-:Y:S02]  /*6570*/  ISETP.LT.OR P2, PT, R0.reuse, 0x1, !P0 ;  /* 0x000000010000780c */ /* 0x040fe40004741670 */
[----:B------:R-:W-:-:S07]  /*6580*/  ISETP.LT.OR P5, PT, R0, 0x2, !P0 ;  /* 0x000000020000780c */ /* 0x000fce00047a1670 */
[-C--:B------:R-:W-:Y:S02]  /*6590*/  @!P4 IMAD R3, R24, R153.reuse, RZ ;  /* 0x000000991803c224 */ /* 0x080fe400078e02ff */
[-C--:B------:R-:W-:Y:S02]  /*65a0*/  @!P3 IMAD R25, R25, R153.reuse, RZ ;  /* 0x000000991919b224 */ /* 0x080fe400078e02ff */
[-C--:B------:R-:W-:Y:S01]  /*65b0*/  @!P2 IMAD R9, R26, R153.reuse, RZ ;  /* 0x000000991a09a224 */ /* 0x080fe200078e02ff */
[----:B------:R0:W-:Y:S01]  /*65c0*/  @!P4 STG.E.U8 desc[UR36][R4.64], R3 ;  /* 0x000000030400c986 */ /* 0x0001e2000c101124 */
[C---:B------:R-:W-:Y:S01]  /*65d0*/  ISETP.LT.OR P4, PT, R0.reuse, 0x9, !P1 ;  /* 0x000000090000780c */ /* 0x040fe20004f81670 */
[----:B------:R-:W-:Y:S02]  /*65e0*/  @!P5 IMAD R27, R27, R153, RZ ;  /* 0x000000991b1bd224 */ /* 0x000fe400078e02ff */
[----:B------:R-:W-:Y:S01]  /*65f0*/  @!P3 STG.E.U8 desc[UR36][R4.64+0x1], R25 ;  /* 0x000001190400b986 */ /* 0x000fe2000c101124 */
[----:B------:R-:W-:-:S03]  /*6600*/  ISETP.LT.OR P3, PT, R0, 0xa, !P1 ;  /* 0x0000000a0000780c */ /* 0x000fc60004f61670 */
[----:B------:R1:W-:Y:S01]  /*6610*/  @!P2 STG.E.U8 desc[UR36][R6.64], R9 ;  /* 0x000000090600a986 */ /* 0x0003e2000c101124 */
[----:B------:R-:W-:-:S03]  /*6620*/  ISETP.LT.OR P2, PT, R0, 0x9, !P0 ;  /* 0x000000090000780c */ /* 0x000fc60004741670 */
[----:B------:R-:W-:Y:S01]  /*6630*/  @!P5 STG.E.U8 desc[UR36][R6.64+0x1], R27 ;  /* 0x0000011b0600d986 */ /* 0x000fe2000c101124 */
[----:B------:R-:W-:Y:S01]  /*6640*/  ISETP.LT.OR P5, PT, R0, 0xa, !P0 ;  /* 0x0000000a0000780c */ /* 0x000fe200047a1670 */
[----:B------:R-:W-:-:S04]  /*6650*/  @!P4 IMAD R11, R28, R153, RZ ;  /* 0x000000991c0bc224 */ /* 0x000fc800078e02ff */
[-C--:B------:R-:W-:Y:S01]  /*6660*/  @!P3 IMAD R29, R29, R153.reuse, RZ ;  /* 0x000000991d1db224 */ /* 0x080fe200078e02ff */
[----:B------:R-:W-:Y:S01]  /*6670*/  @!P4 STG.E.U8 desc[UR36][R4.64+0x8], R11 ;  /* 0x0000080b0400c986 */ /* 0x000fe2000c101124 */
[----:B------:R-:W-:Y:S02]  /*6680*/  ISETP.LT.OR P4, PT, R0, 0x11, !P1 ;  /* 0x000000110000780c */ /* 0x000fe40004f81670 */
[-C--:B0-----:R-:W-:Y:S01]  /*6690*/  @!P2 IMAD R3, R30, R153.reuse, RZ ;  /* 0x000000991e03a224 */ /* 0x081fe200078e02ff */
[----:B------:R-:W-:Y:S01]  /*66a0*/  @!P3 STG.E.U8 desc[UR36][R4.64+0x9], R29 ;  /* 0x0000091d0400b986 */ /* 0x000fe2000c101124 */
[C---:B------:R-:W-:Y:S02]  /*66b0*/  ISETP.LT.OR P3, PT, R0.reuse, 0x12, !P1 ;  /* 0x000000120000780c */ /* 0x040fe40004f61670 */
[----:B------:R-:W-:Y:S01]  /*66c0*/  @!P5 IMAD R31, R31, R153, RZ ;  /* 0x000000991f1fd224 */ /* 0x000fe200078e02ff */
[----:B------:R0:W-:Y:S01]  /*66d0*/  @!P2 STG.E.U8 desc[UR36][R6.64+0x8], R3 ;  /* 0x000008030600a986 */ /* 0x0001e2000c101124 */
[----:B------:R-:W-:-:S03]  /*66e0*/  ISETP.LT.OR P2, PT, R0, 0x11, !P0 ;  /* 0x000000110000780c */ /* 0x000fc60004741670 */
[----:B------:R-:W-:Y:S01]  /*66f0*/  @!P5 STG.E.U8 desc[UR36][R6.64+0x9], R31 ;  /* 0x0000091f0600d986 */ /* 0x000fe2000c101124 */
[----:B------:R-:W-:Y:S01]  /*6700*/  ISETP.LT.OR P5, PT, R0, 0x12, !P0 ;  /* 0x000000120000780c */ /* 0x000fe200047a1670 */
[----:B-1----:R-:W-:-:S04]  /*6710*/  @!P4 IMAD R9, R32, R153, RZ ;  /* 0x000000992009c224 */ /* 0x002fc800078e02ff */
        /* <DEDUP_REMOVED lines=301> */
[----:B------:R1:W-:Y:S01]  /*79f0*/  @!P4 STG.E.U8 desc[UR36][R4.64+0xd8], R11 ;  /* 0x0000d80b0400c986 */ /* 0x0003e2000c101124 */
        /* <DEDUP_REMOVED lines=13> */
[-C--:B-1----:R-:W-:Y:S01]  /*7ad0*/  @!P2 IMAD R11, R138, R153.reuse, RZ ;  /* 0x000000998a0ba224 */ /* 0x082fe200078e02ff */
[----:B------:R-:W-:Y:S01]  /*7ae0*/  @!P3 STG.E.U8 desc[UR36][R4.64+0xe1], R137 ;  /* 0x0000e1890400b986 */ /* 0x000fe2000c101124 */
[C---:B------:R-:W-:Y:S02]  /*7af0*/  ISETP.LT.OR P3, PT, R0.reuse, 0xea, !P1 ;  /* 0x000000ea0000780c */ /* 0x040fe40004f61670 */
[----:B------:R-:W-:Y:S01]  /*7b00*/  @!P5 IMAD R139, R139, R153, RZ ;  /* 0x000000998b8bd224 */ /* 0x000fe200078e02ff */
[----:B------:R1:W-:Y:S01]  /*7b10*/  @!P2 STG.E.U8 desc[UR36][R6.64+0xe0], R11 ;  /* 0x0000e00b0600a986 */ /* 0x0003e2000c101124 */
[----:B------:R-:W-:-:S03]  /*7b20*/  ISETP.LT.OR P2, PT, R0, 0xe9, !P0 ;  /* 0x000000e90000780c */ /* 0x000fc60004741670 */
[----:B------:R-:W-:Y:S01]  /*7b30*/  @!P5 STG.E.U8 desc[UR36][R6.64+0xe1], R139 ;  /* 0x0000e18b0600d986 */ /* 0x000fe2000c101124 */
[----:B------:R-:W-:Y:S01]  /*7b40*/  ISETP.LT.OR P5, PT, R0, 0xea, !P0 ;  /* 0x000000ea0000780c */ /* 0x000fe200047a1670 */
[----:B0-----:R-:W-:-:S04]  /*7b50*/  @!P4 IMAD R3, R140, R153, RZ ;  /* 0x000000998c03c224 */ /* 0x001fc800078e02ff */
[-C--:B------:R-:W-:Y:S01]  /*7b60*/  @!P3 IMAD R141, R141, R153.reuse, RZ ;  /* 0x000000998d8db224 */ /* 0x080fe200078e02ff */
[----:B------:R0:W-:Y:S01]  /*7b70*/  @!P4 STG.E.U8 desc[UR36][R4.64+0xe8], R3 ;  /* 0x0000e8030400c986 */ /* 0x0001e2000c101124 */
[----:B------:R-:W-:Y:S02]  /*7b80*/  ISETP.LT.OR P4, PT, R0, 0xf2, !P1 ;  /* 0x000000f20000780c */ /* 0x000fe40004f81670 */
[-C--:B---3--:R-:W-:Y:S01]  /*7b90*/  @!P2 IMAD R9, R142, R153.reuse, RZ ;  /* 0x000000998e09a224 */ /* 0x088fe200078e02ff */
[----:B------:R-:W-:Y:S01]  /*7ba0*/  @!P3 STG.E.U8 desc[UR36][R4.64+0xe9], R141 ;  /* 0x0000e98d0400b986 */ /* 0x000fe2000c101124 */
[C---:B------:R-:W-:Y:S02]  /*7bb0*/  ISETP.LT.OR P3, PT, R0.reuse, 0xf1, !P1 ;  /* 0x000000f10000780c */ /* 0x040fe40004f61670 */
[----:B------:R-:W-:Y:S01]  /*7bc0*/  @!P5 IMAD R143, R143, R153, RZ ;  /* 0x000000998f8fd224 */ /* 0x000fe200078e02ff */
[----:B------:R-:W-:Y:S01]  /*7bd0*/  @!P2 STG.E.U8 desc[UR36][R6.64+0xe8], R9 ;  /* 0x0000e8090600a986 */ /* 0x000fe2000c101124 */
[----:B------:R-:W-:-:S03]  /*7be0*/  ISETP.LT.OR P2, PT, R0, 0xf1, !P0 ;  /* 0x000000f10000780c */ /* 0x000fc60004741670 */
[----:B------:R-:W-:Y:S01]  /*7bf0*/  @!P5 STG.E.U8 desc[UR36][R6.64+0xe9], R143 ;  /* 0x0000e98f0600d986 */ /* 0x000fe2000c101124 */
[----:B------:R-:W-:Y:S01]  /*7c00*/  ISETP.LT.OR P5, PT, R0, 0xf9, !P0 ;  /* 0x000000f90000780c */ /* 0x000fe200047a1670 */
[----:B------:R-:W-:-:S04]  /*7c10*/  @!P4 IMAD R145, R145, R153, RZ ;  /* 0x000000999191c224 */ /* 0x000fc800078e02ff */
[-C--:B-1----:R-:W-:Y:S01]  /*7c20*/  @!P3 IMAD R11, R144, R153.reuse, RZ ;  /* 0x00000099900bb224 */ /* 0x082fe200078e02ff */
[----:B------:R-:W-:Y:S01]  /*7c30*/  @!P4 STG.E.U8 desc[UR36][R4.64+0xf1], R145 ;  /* 0x0000f1910400c986 */ /* 0x000fe2000c101124 */
[C---:B------:R-:W-:Y:S02]  /*7c40*/  ISETP.LT.OR P4, PT, R0.reuse, 0xf2, !P0 ;  /* 0x000000f20000780c */ /* 0x040fe40004781670 */
[C---:B------:R-:W-:Y:S01]  /*7c50*/  ISETP.LT.OR P0, PT, R0.reuse, 0xfa, !P0 ;  /* 0x000000fa0000780c */ /* 0x040fe20004701670 */
[----:B------:R1:W-:Y:S01]  /*7c60*/  @!P3 STG.E.U8 desc[UR36][R4.64+0xf0], R11 ;  /* 0x0000f00b0400b986 */ /* 0x0003e2000c101124 */
[----:B------:R-:W-:Y:S01]  /*7c70*/  ISETP.LT.OR P3, PT, R0, 0xf9, !P1 ;  /* 0x000000f90000780c */ /* 0x000fe20004f61670 */
[----:B0-----:R-:W-:Y:S01]  /*7c80*/  @!P2 IMAD R3, R146, R153, RZ ;  /* 0x000000999203a224 */ /* 0x001fe200078e02ff */
[----:B------:R-:W-:-:S04]  /*7c90*/  ISETP.LT.OR P1, PT, R0, 0xfa, !P1 ;  /* 0x000000fa0000780c */ /* 0x000fc80004f21670 */
[----:B------:R0:W-:Y:S03]  /*7ca0*/  @!P2 STG.E.U8 desc[UR36][R6.64+0xf0], R3 ;  /* 0x0000f0030600a986 */ /* 0x0001e6000c101124 */
[-C--:B------:R-:W-:Y:S02]  /*7cb0*/  @!P4 IMAD R147, R147, R153.reuse, RZ ;  /* 0x000000999393c224 */ /* 0x080fe400078e02ff */
[-C--:B-1----:R-:W-:Y:S02]  /*7cc0*/  @!P5 IMAD R11, R150, R153.reuse, RZ ;  /* 0x00000099960bd224 */ /* 0x082fe400078e02ff */
[-C--:B------:R-:W-:Y:S01]  /*7cd0*/  @!P3 IMAD R9, R148, R153.reuse, RZ ;  /* 0x000000999409b224 */ /* 0x080fe200078e02ff */
[----:B------:R0:W-:Y:S01]  /*7ce0*/  @!P4 STG.E.U8 desc[UR36][R6.64+0xf1], R147 ;  /* 0x0000f1930600c986 */ /* 0x0001e2000c101124 */
[-C--:B------:R-:W-:Y:S02]  /*7cf0*/  @!P1 IMAD R149, R149, R153.reuse, RZ ;  /* 0x0000009995959224 */ /* 0x080fe400078e02ff */
[----:B------:R-:W-:Y:S01]  /*7d00*/  @!P0 IMAD R151, R151, R153, RZ ;  /* 0x0000009997978224 */ /* 0x000fe200078e02ff */
[----:B------:R0:W-:Y:S04]  /*7d10*/  @!P3 STG.E.U8 desc[UR36][R4.64+0xf8], R9 ;  /* 0x0000f8090400b986 */ /* 0x0001e8000c101124 */
[----:B------:R0:W-:Y:S04]  /*7d20*/  @!P1 STG.E.U8 desc[UR36][R4.64+0xf9], R149 ;  /* 0x0000f99504009986 */ /* 0x0001e8000c101124 */
[----:B------:R0:W-:Y:S04]  /*7d30*/  @!P5 STG.E.U8 desc[UR36][R6.64+0xf8], R11 ;  /* 0x0000f80b0600d986 */ /* 0x0001e8000c101124 */
[----:B------:R0:W-:Y:S02]  /*7d40*/  @!P0 STG.E.U8 desc[UR36][R6.64+0xf9], R151 ;  /* 0x0000f99706008986 */ /* 0x0001e4000c101124 */
.L_x_286:
[----:B------:R-:W-:Y:S05]  /*7d50*/  BSYNC B0 ;  /* 0x0000000000007941 */ /* 0x000fea0003800000 */
.L_x_28:
[----:B------:R-:W-:Y:S01]  /*7d60*/  ULDC UR4, c[0x0][0xc] ;  /* 0x0000030000047ab9 */ /* 0x000fe20000000800 */
[----:B------:R-:W-:Y:S01]  /*7d70*/  ULDC UR5, c[0x0][0x10] ;  /* 0x0000040000057ab9 */ /* 0x000fe20000000800 */
[----:B01----:R-:W0:Y:S01]  /*7d80*/  LDC R3, c[0x0][0x14] ;  /* 0x00000500ff037b82 */ /* 0x003e220000000800 */
[----:B------:R-:W-:Y:S01]  /*7d90*/  UIMAD.WIDE.U32 UR4, UR4, UR5, URZ ;  /* 0x00000005040472a5 */ /* 0x000fe2000f8e003f */
[----:B------:R-:W-:Y:S01]  /*7da0*/  PRMT R0, RZ, 0x7610, R0 ;  /* 0x00007610ff007816 */ /* 0x000fe20000000000 */
[----:B------:R-:W-:Y:S02]  /*7db0*/  IMAD.MOV.U32 R23, RZ, RZ, -0x1 ;  /* 0xffffffffff177424 */ /* 0x000fe400078e00ff */
[----:B------:R-:W-:Y:S02]  /*7dc0*/  IMAD.MOV.U32 R22, RZ, RZ, -0x1 ;  /* 0xffffffffff167424 */ /* 0x000fe400078e00ff */
[----:B0-----:R-:W-:-:S04]  /*7dd0*/  IMAD.WIDE.U32 R16, R3, UR4, R16 ;  /* 0x0000000403107c25 */ /* 0x001fc8000f8e0010 */
[----:B------:R-:W-:Y:S01]  /*7de0*/  IMAD R3, R3, UR5, RZ ;  /* 0x0000000503037c24 */ /* 0x000fe2000f8e02ff */
[----:B------:R-:W-:Y:S02]  /*7df0*/  ULDC.64 UR4, c[0x0][0x650] ;  /* 0x0001940000047ab9 */ /* 0x000fe40000000a00 */
[----:B------:R-:W-:Y:S01]  /*7e00*/  ISETP.GE.U32.AND P0, PT, R16, UR4, PT ;  /* 0x0000000410007c0c */ /* 0x000fe2000bf06070 */
[----:B------:R-:W-:-:S05]  /*7e10*/  IMAD.IADD R17, R17, 0x1, R3 ;  /* 0x0000000111117824 */ /* 0x000fca00078e0203 */
[----:B------:R-:W-:-:S13]  /*7e20*/  ISETP.GE.U32.AND.EX P0, PT, R17, UR5, PT, P0 ;  /* 0x0000000511007c0c */ /* 0x000fda000bf06100 */
[----:B------:R-:W-:Y:S05]  /*7e30*/  @P0 BRA `(.L_x_287) ;  /* 0x0000000400640947 */ /* 0x000fea0003800000 */
[----:B------:R-:W0:Y:S01]  /*7e40*/  S2R R12, SR_CTAID.X ;  /* 0x00000000000c7919 */ /* 0x000e220000002500 */
[----:B------:R-:W1:Y:S01]  /*7e50*/  LDC.64 R10, c[0x0][0x628] ;  /* 0x00018a00ff0a7b82 */ /* 0x000e620000000a00 */
[----:B------:R-:W-:Y:S01]  /*7e60*/  ULDC UR4, c[0x0][0x150] ;  /* 0x0000540000047ab9 */ /* 0x000fe20000000800 */
[----:B------:R-:W-:Y:S01]  /*7e70*/  IMAD.MOV.U32 R8, RZ, RZ, R16 ;  /* 0x000000ffff087224 */ /* 0x000fe200078e0010 */
[----:B------:R-:W0:Y:S01]  /*7e80*/  S2R R23, SR_CTAID.Y ;  /* 0x0000000000177919 */ /* 0x000e220000002600 */
[----:B------:R-:W-:-:S04]  /*7e90*/  IMAD.MOV.U32 R9, RZ, RZ, R17 ;  /* 0x000000ffff097224 */ /* 0x000fc800078e0011 */
[----:B------:R-:W2:Y:S08]  /*7ea0*/  LDC R21, c[0x0][0x144] ;  /* 0x00005100ff157b82 */ /* 0x000eb00000000800 */
[----:B------:R-:W2:Y:S08]  /*7eb0*/  LDC R0, c[0x0][0x630] ;  /* 0x00018c00ff007b82 */ /* 0x000eb00000000800 */
[----:B------:R-:W2:Y:S01]  /*7ec0*/  LDC.64 R14, c[0x0][0x620] ;  /* 0x00018800ff0e7b82 */ /* 0x000ea20000000a00 */
[----:B-1----:R-:W-:-:S04]  /*7ed0*/  ISETP.NE.U32.AND P0, PT, R10, RZ, PT ;  /* 0x000000ff0a00720c */ /* 0x002fc80003f05070 */
[----:B------:R-:W-:Y:S02]  /*7ee0*/  ISETP.NE.AND.EX P0, PT, R11, RZ, PT, P0 ;  /* 0x000000ff0b00720c */ /* 0x000fe40003f05300 */
[----:B0-----:R-:W-:-:S05]  /*7ef0*/  I2FP.F32.U32 R3, R12 ;  /* 0x0000000c00037245 */ /* 0x001fca0000201000 */
[----:B------:R-:W-:-:S04]  /*7f00*/  FMUL R3, R3, UR4 ;  /* 0x0000000403037c20 */ /* 0x000fc80008400000 */
[----:B------:R0:W1:Y:S02]  /*7f10*/  F2I.U32.TRUNC.NTZ R20, R3 ;  /* 0x0000000300147305 */ /* 0x000064000020f000 */
[----:B------:R-:W-:Y:S05]  /*7f20*/  @!P0 BRA `(.L_x_288) ;  /* 0x0000000000288947 */ /* 0x000fea0003800000 */
[----:B0-----:R-:W0:Y:S02]  /*7f30*/  LDC R3, c[0x0][0x634] ;  /* 0x00018d00ff037b82 */ /* 0x001e240000000800 */
[----:B0-----:R-:W-:-:S05]  /*7f40*/  IADD3 R3, P0, R16, R3, RZ ;  /* 0x0000000310037210 */ /* 0x001fca0007f1e0ff */
[----:B------:R-:W-:-:S04]  /*7f50*/  IMAD.X R13, RZ, RZ, R17, P0 ;  /* 0x000000ffff0d7224 */ /* 0x000fc800000e0611 */
[----:B---3--:R-:W-:-:S04]  /*7f60*/  IMAD.WIDE.U32 R4, R13, R10, RZ ;  /* 0x0000000a0d047225 */ /* 0x008fc800078e00ff */
[----:B----4-:R-:W-:-:S04]  /*7f70*/  IMAD.WIDE.U32 R6, P0, R3, R11, R4 ;  /* 0x0000000b03067225 */ /* 0x010fc80007800004 */
[----:B------:R-:W-:-:S04]  /*7f80*/  IMAD.WIDE.U32 R4, R3, R10, RZ ;  /* 0x0000000a03047225 */ /* 0x000fc800078e00ff */
[----:B------:R-:W-:Y:S01]  /*7f90*/  IMAD.X R9, RZ, RZ, RZ, P0 ;  /* 0x000000ffff097224 */ /* 0x000fe200000e06ff */
[----:B------:R-:W-:Y:S01]  /*7fa0*/  IADD3 RZ, P0, R5, R6, RZ ;  /* 0x0000000605ff7210 */ /* 0x000fe20007f1e0ff */
[----:B------:R-:W-:-:S04]  /*7fb0*/  IMAD.MOV.U32 R8, RZ, RZ, R7 ;  /* 0x000000ffff087224 */ /* 0x000fc800078e0007 */
[----:B------:R-:W-:-:S08]  /*7fc0*/  IMAD.WIDE.U32.X R8, R13, R11, R8, P0 ;  /* 0x0000000b0d087225 */ /* 0x000fd000000e0408 */
.L_x_288:
[----:B----4-:R-:W4:Y:S01]  /*7fd0*/  LDC.64 R26, c[0x0][0x640] ;  /* 0x00019000ff1a7b82 */ /* 0x010f220000000a00 */
[-CC-:B--2---:R-:W-:Y:S01]  /*7fe0*/  SHF.R.U64 R22, R8, R0.reuse, R9.reuse ;  /* 0x0000000008167219 */ /* 0x184fe20000001209 */
[----:B-1----:R-:W-:Y:S01]  /*7ff0*/  IMAD.MOV R20, RZ, RZ, -R20 ;  /* 0x000000ffff147224 */ /* 0x002fe200078e0a14 */
[----:B------:R-:W-:Y:S01]  /*8000*/  SHF.R.U32.HI R0, RZ, R0, R9 ;  /* 0x00000000ff007219 */ /* 0x000fe20000011609 */
[----:B------:R-:W-:Y:S01]  /*8010*/  ULDC UR4, c[0x0][0x154] ;  /* 0x0000550000047ab9 */ /* 0x000fe20000000800 */
[----:B0-----:R-:W-:Y:S01]  /*8020*/  IADD3 R3, P0, RZ, -R22, RZ ;  /* 0x80000016ff037210 */ /* 0x001fe20007f1e0ff */
[----:B------:R-:W-:Y:S02]  /*8030*/  IMAD R21, R21, R20, R12 ;  /* 0x0000001415157224 */ /* 0x000fe400078e020c */
[----:B------:R-:W0:Y:S01]  /*8040*/  LDC R6, c[0x0][0x618] ;  /* 0x00018600ff067b82 */ /* 0x000e220000000800 */
[----:B------:R-:W-:Y:S02]  /*8050*/  IMAD.MOV.U32 R7, RZ, RZ, 0x1 ;  /* 0x00000001ff077424 */ /* 0x000fe400078e00ff */
[----:B---3--:R-:W-:-:S04]  /*8060*/  IMAD.X R5, RZ, RZ, ~R0, P0 ;  /* 0x000000ffff057224 */ /* 0x008fc800000e0e00 */
[-C--:B------:R-:W-:Y:S01]  /*8070*/  IMAD R0, R5, R14.reuse, RZ ;  /* 0x0000000e05007224 */ /* 0x080fe200078e02ff */
[----:B------:R-:W1:Y:S01]  /*8080*/  LDC R8, c[0x0][0x608] ;  /* 0x00018200ff087b82 */ /* 0x000e620000000800 */
[----:B------:R-:W-:-:S04]  /*8090*/  IMAD.WIDE.U32 R4, R3, R14, R16 ;  /* 0x0000000e03047225 */ /* 0x000fc800078e0010 */
[----:B------:R-:W-:Y:S01]  /*80a0*/  IMAD R3, R3, R15, R0 ;  /* 0x0000000f03037224 */ /* 0x000fe200078e0200 */
[----:B------:R-:W-:Y:S02]  /*80b0*/  I2FP.F32.U32 R0, R23 ;  /* 0x0000001700007245 */ /* 0x000fe40000201000 */
[----:B------:R-:W2:Y:S01]  /*80c0*/  LDC R24, c[0x0][0x658] ;  /* 0x00019600ff187b82 */ /* 0x000ea20000000800 */
[----:B------:R-:W-:Y:S01]  /*80d0*/  IMAD.IADD R3, R5, 0x1, R3 ;  /* 0x0000000105037824 */ /* 0x000fe200078e0203 */
[----:B----4-:R-:W-:Y:S01]  /*80e0*/  ISETP.NE.U32.AND P0, PT, R26, RZ, PT ;  /* 0x000000ff1a00720c */ /* 0x010fe20003f05070 */
[----:B------:R-:W-:Y:S01]  /*80f0*/  FMUL R0, R0, UR4 ;  /* 0x0000000400007c20 */ /* 0x000fe20008400000 */
[----:B------:R-:W-:Y:S02]  /*8100*/  IMAD.MOV.U32 R5, RZ, RZ, -0x1 ;  /* 0xffffffffff057424 */ /* 0x000fe400078e00ff */
[----:B------:R-:W-:Y:S01]  /*8110*/  ISETP.NE.AND.EX P0, PT, R27, RZ, PT, P0 ;  /* 0x000000ff1b00720c */ /* 0x000fe20003f05300 */
[----:B------:R3:W4:Y:S01]  /*8120*/  F2I.U32.TRUNC.NTZ R13, R0 ;  /* 0x00000000000d7305 */ /* 0x000722000020f000 */
[----:B------:R-:W3:Y:S01]  /*8130*/  LDC R20, c[0x0][0x148] ;  /* 0x00005200ff147b82 */ /* 0x000ee20000000800 */
[----:B0-----:R-:W-:-:S02]  /*8140*/  SHF.R.U64 R12, R4, R6, R3 ;  /* 0x00000006040c7219 */ /* 0x001fc40000001203 */
[----:B------:R-:W-:-:S05]  /*8150*/  SHF.R.U32.HI R3, RZ, R6, R3 ;  /* 0x00000006ff037219 */ /* 0x000fca0000011603 */
[----:B------:R-:W0:Y:S01]  /*8160*/  LDC R15, c[0x0][0x600] ;  /* 0x00018000ff0f7b82 */ /* 0x000e220000000800 */
[-CC-:B-1----:R-:W-:Y:S02]  /*8170*/  SHF.R.U64 R10, R12, R8.reuse, R3.reuse ;  /* 0x000000080c0a7219 */ /* 0x182fe40000001203 */
[----:B------:R-:W-:-:S05]  /*8180*/  SHF.R.U32.HI R3, RZ, R8, R3 ;  /* 0x00000008ff037219 */ /* 0x000fca0000011603 */
[----:B------:R-:W1:Y:S01]  /*8190*/  LDC R28, c[0x0][0x648] ;  /* 0x00019200ff1c7b82 */ /* 0x000e620000000800 */
[-C--:B--2---:R-:W-:Y:S02]  /*81a0*/  SHF.L.U32 R4, R5, R24.reuse, RZ ;  /* 0x0000001805047219 */ /* 0x084fe400000006ff */
[--C-:B------:R-:W-:Y:S02]  /*81b0*/  SHF.R.U64 R14, R10, R24, R3.reuse ;  /* 0x000000180a0e7219 */ /* 0x100fe40000001203 */
[----:B------:R-:W-:Y:S02]  /*81c0*/  LOP3.LUT R25, RZ, R4, RZ, 0x33, !PT ;  /* 0x00000004ff197212 */ /* 0x000fe400078e33ff */
[-C--:B------:R-:W-:Y:S01]  /*81d0*/  SHF.R.U32.HI R5, RZ, R24.reuse, R3 ;  /* 0x00000018ff057219 */ /* 0x080fe20000011603 */
[----:B------:R-:W2:Y:S01]  /*81e0*/  LDC R29, c[0x0][0x638] ;  /* 0x00018e00ff1d7b82 */ /* 0x000ea20000000800 */
[----:B------:R-:W-:Y:S01]  /*81f0*/  SHF.L.U32 R152, R7, R24, RZ ;  /* 0x0000001807987219 */ /* 0x000fe200000006ff */
[----:B------:R-:W-:-:S06]  /*8200*/  IMAD.MOV.U32 R4, RZ, RZ, R14 ;  /* 0x000000ffff047224 */ /* 0x000fcc00078e000e */
[----:B------:R-:W0:Y:S01]  /*8210*/  LDC R30, c[0x0][0x610] ;  /* 0x00018400ff1e7b82 */ /* 0x000e220000000800 */
[----:B----4-:R-:W-:Y:S05]  /*8220*/  @!P0 BRA `(.L_x_289) ;  /* 0x0000000000288947 */ /* 0x010fea0003800000 */
[----:B------:R-:W4:Y:S02]  /*8230*/  LDC R3, c[0x0][0x64c] ;  /* 0x00019300ff037b82 */ /* 0x000f240000000800 */
[----:B----4-:R-:W-:-:S05]  /*8240*/  IADD3 R3, P0, R14, R3, RZ ;  /* 0x000000030e037210 */ /* 0x010fca0007f1e0ff */
        /* <DEDUP_REMOVED lines=8> */
.L_x_289:
[----:B------:R-:W-:Y:S01]  /*82d0*/  ISETP.NE.AND P0, PT, R2, 0x1, PT ;  /* 0x000000010200780c */ /* 0x000fe20003f05270 */
[----:B0-----:R-:W-:Y:S01]  /*82e0*/  VIADD R7, R15, 0xffffffff ;  /* 0xffffffff0f077836 */ /* 0x001fe20000000000 */
[----:B-1-3--:R-:W-:Y:S01]  /*82f0*/  SHF.R.U64 R0, R4, R28, R5 ;  /* 0x0000001c04007219 */ /* 0x00afe20000001205 */
[----:B------:R-:W-:Y:S01]  /*8300*/  IMAD.MOV R13, RZ, RZ, -R13 ;  /* 0x000000ffff0d7224 */ /* 0x000fe200078e0a0d */
[----:B------:R-:W-:Y:S01]  /*8310*/  LOP3.LUT R5, R10, R25, RZ, 0xc0, !PT ;  /* 0x000000190a057212 */ /* 0x000fe200078ec0ff */
[----:B------:R-:W-:Y:S02]  /*8320*/  IMAD.MOV.U32 R4, RZ, RZ, 0x1 ;  /* 0x00000001ff047424 */ /* 0x000fe400078e00ff */
[----:B------:R-:W-:Y:S02]  /*8330*/  IMAD.MOV R3, RZ, RZ, -R0 ;  /* 0x000000ffff037224 */ /* 0x000fe400078e0a00 */
[----:B------:R-:W-:Y:S01]  /*8340*/  IMAD R152, R152, R0, R5 ;  /* 0x0000000098987224 */ /* 0x000fe200078e0205 */
[----:B------:R-:W-:Y:S01]  /*8350*/  LOP3.LUT R5, R12, R7, RZ, 0xc0, !PT ;  /* 0x000000070c057212 */ /* 0x000fe200078ec0ff */
[----:B--2---:R-:W-:-:S02]  /*8360*/  IMAD R0, R3, R29, R14 ;  /* 0x0000001d03007224 */ /* 0x004fc400078e020e */
[----:B------:R-:W-:Y:S02]  /*8370*/  @P0 IMAD R21, R20, R13, R23 ;  /* 0x0000000d14150224 */ /* 0x000fe400078e0217 */
[----:B------:R-:W-:Y:S01]  /*8380*/  IMAD R3, R0, R15, R5 ;  /* 0x0000000f00037224 */ /* 0x000fe200078e0205 */
[----:B------:R-:W-:Y:S01]  /*8390*/  PRMT R0, R4, 0x7610, R0 ;  /* 0x0000761004007816 */ /* 0x000fe20000000000 */
[----:B------:R-:W-:-:S05]  /*83a0*/  IMAD R152, R152, R30, R21 ;  /* 0x0000001e98987224 */ /* 0x000fca00078e0215 */
[----:B------:R-:W-:Y:S02]  /*83b0*/  SEL R23, R3, R152, !P0 ;  /* 0x0000009803177207 */ /* 0x000fe40004000000 */
[----:B------:R-:W-:-:S07]  /*83c0*/  SEL R152, R152, R3, !P0 ;  /* 0x0000000398987207 */ /* 0x000fce0004000000 */
.L_x_287:
[----:B------:R-:W-:-:S13]  /*83d0*/  LOP3.LUT P0, RZ, R0, 0xff, RZ, 0xc0, !PT ;  /* 0x000000ff00ff7812 */ /* 0x000fda000780c0ff */
[----:B------:R-:W-:Y:S05]  /*83e0*/  @P0 BRA `(.L_x_290) ;  /* 0xffffff8800e00947 */ /* 0x000fea000383ffff */
[----:B------:R-:W-:Y:S05]  /*83f0*/  EXIT ;  /* 0x000000000000794d */ /* 0x000fea0003800000 */
.L_x_3:
[----:B0-----:R-:W-:Y:S01]  /*8400*/  ULDC.64 UR4, c[0x0][0x650] ;  /* 0x0001940000047ab9 */ /* 0x001fe20000000a00 */
        /* <DEDUP_REMOVED lines=25> */
.L_x_292:
[--C-:B------:R-:W-:Y:S01]  /*85a0*/  SHF.R.U64 R12, R10, R14, R11.reuse ;  /* 0x0000000e0a0c7219 */ /* 0x100fe2000000120b */
[----:B------:R-:W0:Y:S01]  /*85b0*/  LDC R22, c[0x0][0x618] ;  /* 0x00018600ff167b82 */ /* 0x000e220000000800 */
[----:B------:R-:W-:Y:S01]  /*85c0*/  I2FP.F32.U32 R6, R4 ;  /* 0x0000000400067245 */ /* 0x000fe20000201000 */
[----:B------:R-:W-:Y:S01]  /*85d0*/  ULDC UR4, c[0x0][0x150] ;  /* 0x0000540000047ab9 */ /* 0x000fe20000000800 */
[----:B------:R-:W-:Y:S02]  /*85e0*/  SHF.R.U32.HI R5, RZ, R14, R11 ;  /* 0x0000000eff057219 */ /* 0x000fe4000001160b */
[----:B------:R-:W-:Y:S01]  /*85f0*/  IADD3 R9, P0, RZ, -R12, RZ ;  /* 0x8000000cff097210 */ /* 0x000fe20007f1e0ff */
[----:B------:R-:W-:Y:S01]  /*8600*/  FMUL R11, R6, UR4 ;  /* 0x00000004060b7c20 */ /* 0x000fe20008400000 */
[----:B------:R-:W-:Y:S01]  /*8610*/  ULDC UR4, c[0x0][0x154] ;  /* 0x0000550000047ab9 */ /* 0x000fe20000000800 */
[----:B------:R-:W1:Y:S02]  /*8620*/  LDC.64 R24, c[0x0][0x640] ;  /* 0x00019000ff187b82 */ /* 0x000e640000000a00 */
[----:B------:R-:W-:-:S02]  /*8630*/  IMAD.X R5, RZ, RZ, ~R5, P0 ;  /* 0x000000ffff057224 */ /* 0x000fc400000e0e05 */
[----:B------:R-:W2:Y:S01]  /*8640*/  F2I.U32.TRUNC.NTZ R11, R11 ;  /* 0x0000000b000b7305 */ /* 0x000ea2000020f000 */
[----:B------:R-:W-:-:S03]  /*8650*/  IMAD.WIDE.U32 R6, R9, R20, R16 ;  /* 0x0000001409067225 */ /* 0x000fc600078e0010 */
[----:B------:R-:W3:Y:S01]  /*8660*/  LDC R13, c[0x0][0x144] ;  /* 0x00005100ff0d7b82 */ /* 0x000ee20000000800 */
[----:B------:R-:W-:-:S04]  /*8670*/  IMAD R8, R5, R20, RZ ;  /* 0x0000001405087224 */ /* 0x000fc800078e02ff */
[----:B------:R-:W-:Y:S02]  /*8680*/  IMAD R5, R9, R21, R8 ;  /* 0x0000001509057224 */ /* 0x000fe400078e0208 */
[----:B------:R-:W-:Y:S01]  /*8690*/  IMAD.MOV.U32 R8, RZ, RZ, -0x1 ;  /* 0xffffffffff087424 */ /* 0x000fe200078e00ff */
[----:B------:R-:W4:Y:S01]  /*86a0*/  LDC R14, c[0x0][0x608] ;  /* 0x00018200ff0e7b82 */ /* 0x000f220000000800 */
[----:B------:R-:W-:Y:S01]  /*86b0*/  IMAD.IADD R5, R7, 0x1, R5 ;  /* 0x0000000107057824 */ /* 0x000fe200078e0205 */
[----:B------:R-:W-:-:S04]  /*86c0*/  I2FP.F32.U32 R7, R3 ;  /* 0x0000000300077245 */ /* 0x000fc80000201000 */
[-C--:B0-----:R-:W-:Y:S01]  /*86d0*/  SHF.R.U64 R10, R6, R22.reuse, R5 ;  /* 0x00000016060a7219 */ /* 0x081fe20000001205 */
[----:B--2---:R-:W-:Y:S01]  /*86e0*/  IMAD.MOV R6, RZ, RZ, -R11 ;  /* 0x000000ffff067224 */ /* 0x004fe200078e0a0b */
[----:B------:R-:W0:Y:S01]  /*86f0*/  LDC R9, c[0x0][0x658] ;  /* 0x00019600ff097b82 */ /* 0x000e220000000800 */
[----:B-1----:R-:W-:Y:S01]  /*8700*/  ISETP.NE.U32.AND P0, PT, R24, RZ, PT ;  /* 0x000000ff1800720c */ /* 0x002fe20003f05070 */
[----:B------:R-:W-:Y:S01]  /*8710*/  FMUL R7, R7, UR4 ;  /* 0x0000000407077c20 */ /* 0x000fe20008400000 */
[----:B------:R-:W-:Y:S02]  /*8720*/  SHF.R.U32.HI R5, RZ, R22, R5 ;  /* 0x00000016ff057219 */ /* 0x000fe40000011605 */
[----:B------:R-:W-:-:S03]  /*8730*/  ISETP.NE.AND.EX P0, PT, R25, RZ, PT, P0 ;  /* 0x000000ff1900720c */ /* 0x000fc60003f05300 */
[----:B------:R-:W1:Y:S01]  /*8740*/  LDC R20, c[0x0][0x148] ;  /* 0x00005200ff147b82 */ /* 0x000e620000000800 */
[----:B---3--:R-:W-:Y:S02]  /*8750*/  IMAD R23, R13, R6, R4 ;  /* 0x000000060d177224 */ /* 0x008fe400078e0204 */
[----:B------:R-:W-:-:S05]  /*8760*/  IMAD.MOV.U32 R6, RZ, RZ, 0x1 ;  /* 0x00000001ff067424 */ /* 0x000fca00078e00ff */
[----:B------:R-:W2:Y:S01]  /*8770*/  LDC R21, c[0x0][0x600] ;  /* 0x00018000ff157b82 */ /* 0x000ea20000000800 */
[-CC-:B----4-:R-:W-:Y:S02]  /*8780*/  SHF.R.U64 R13, R10, R14.reuse, R5.reuse ;  /* 0x0000000e0a0d7219 */ /* 0x190fe40000001205 */
[----:B------:R-:W-:Y:S02]  /*8790*/  SHF.R.U32.HI R4, RZ, R14, R5 ;  /* 0x0000000eff047219 */ /* 0x000fe40000011605 */
[----:B------:R3:W4:Y:S03]  /*87a0*/  F2I.U32.TRUNC.NTZ R14, R7 ;  /* 0x00000007000e7305 */ /* 0x000726000020f000 */
[----:B------:R-:W1:Y:S01]  /*87b0*/  LDC R26, c[0x0][0x648] ;  /* 0x00019200ff1a7b82 */ /* 0x000e620000000800 */
[-C--:B0-----:R-:W-:Y:S02]  /*87c0*/  SHF.R.U64 R15, R13, R9.reuse, R4 ;  /* 0x000000090d0f7219 */ /* 0x081fe40000001204 */
[----:B------:R-:W-:-:S02]  /*87d0*/  SHF.L.U32 R8, R8, R9, RZ ;  /* 0x0000000908087219 */ /* 0x000fc400000006ff */
[-C--:B------:R-:W-:Y:S01]  /*87e0*/  SHF.R.U32.HI R5, RZ, R9.reuse, R4 ;  /* 0x00000009ff057219 */ /* 0x080fe20000011604 */
[----:B------:R-:W-:Y:S01]  /*87f0*/  IMAD.MOV.U32 R4, RZ, RZ, R15 ;  /* 0x000000ffff047224 */ /* 0x000fe200078e000f */
[----:B------:R-:W-:Y:S01]  /*8800*/  SHF.L.U32 R22, R6, R9, RZ ;  /* 0x0000000906167219 */ /* 0x000fe200000006ff */
[----:B------:R-:W0:Y:S01]  /*8810*/  LDC R27, c[0x0][0x638] ;  /* 0x00018e00ff1b7b82 */ /* 0x000e220000000800 */
[----:B------:R-:W-:-:S07]  /*8820*/  LOP3.LUT R28, RZ, R8, RZ, 0x33, !PT ;  /* 0x00000008ff1c7212 */ /* 0x000fce00078e33ff */
        /* <DEDUP_REMOVED lines=12> */
.L_x_293:
[----:B------:R-:W-:Y:S01]  /*88f0*/  ISETP.NE.AND P0, PT, R2, 0x1, PT ;  /* 0x000000010200780c */ /* 0x000fe20003f05270 */
[----:B--2---:R-:W-:Y:S01]  /*8900*/  VIADD R7, R21, 0xffffffff ;  /* 0xffffffff15077836 */ /* 0x004fe20000000000 */
[----:B-1----:R-:W-:Y:S01]  /*8910*/  SHF.R.U64 R5, R4, R26, R5 ;  /* 0x0000001a04057219 */ /* 0x002fe20000001205 */
[----:B------:R-:W-:Y:S01]  /*8920*/  IMAD.MOV R14, RZ, RZ, -R14 ;  /* 0x000000ffff0e7224 */ /* 0x000fe200078e0a0e */
[----:B------:R-:W-:Y:S01]  /*8930*/  LOP3.LUT R4, R13, R28, RZ, 0xc0, !PT ;  /* 0x0000001c0d047212 */ /* 0x000fe200078ec0ff */
[----:B------:R-:W-:Y:S01]  /*8940*/  IMAD.MOV.U32 R8, RZ, RZ, R12 ;  /* 0x000000ffff087224 */ /* 0x000fe200078e000c */
[----:B------:R-:W-:Y:S01]  /*8950*/  LOP3.LUT R10, R10, R7, RZ, 0xc0, !PT ;  /* 0x000000070a0a7212 */ /* 0x000fe200078ec0ff */
[----:B------:R-:W-:Y:S02]  /*8960*/  IMAD.MOV R6, RZ, RZ, -R5 ;  /* 0x000000ffff067224 */ /* 0x000fe400078e0a05 */
[----:B------:R-:W-:-:S04]  /*8970*/  IMAD R4, R22, R5, R4 ;  /* 0x0000000516047224 */ /* 0x000fc800078e0204 */
[----:B------:R-:W-:Y:S02]  /*8980*/  @P0 IMAD R23, R20, R14, R3 ;  /* 0x0000000e14170224 */ /* 0x000fe400078e0203 */
[----:B0-----:R-:W-:Y:S02]  /*8990*/  IMAD R3, R6, R27, R15 ;  /* 0x0000001b06037224 */ /* 0x001fe400078e020f */
[----:B------:R-:W-:Y:S02]  /*89a0*/  IMAD R7, R4, R29, R23 ;  /* 0x0000001d04077224 */ /* 0x000fe400078e0217 */
[----:B------:R-:W-:Y:S02]  /*89b0*/  IMAD R4, R3, R21, R10 ;  /* 0x0000001503047224 */ /* 0x000fe400078e020a */
[----:B------:R-:W-:-:S03]  /*89c0*/  IMAD.MOV.U32 R6, RZ, RZ, 0x1 ;  /* 0x00000001ff067424 */ /* 0x000fc600078e00ff */
[----:B------:R-:W-:Y:S02]  /*89d0*/  SEL R9, R4, R7, !P0 ;  /* 0x0000000704097207 */ /* 0x000fe40004000000 */
[----:B------:R-:W-:-:S07]  /*89e0*/  SEL R7, R7, R4, !P0 ;  /* 0x0000000407077207 */ /* 0x000fce0004000000 */
.L_x_291:
[----:B------:R-:W-:-:S08]  /*89f0*/  NOP ;  /* 0x0000000000007918 */ /* 0x000fd00000000000 */
[----:B------:R-:W0:-:S00]  /*8a00*/  USETMAXREG.DEALLOC.CTAPOOL 0x28 ;  /* 0x00000028000079c8 */ /* 0x000e0000080e0500 */
[----:B0-----:R-:W-:-:S13]  /*8a10*/  ISETP.NE.AND P0, PT, R0, RZ, PT ;  /* 0x000000ff0000720c */ /* 0x001fda0003f05270 */
[----:B------:R-:W-:Y:S05]  /*8a20*/  @P0 EXIT ;  /* 0x000000000000094d */ /* 0x000fea0003800000 */
[----:B------:R-:W-:Y:S01]  /*8a30*/  LOP3.LUT P0, RZ, R6, 0xff, RZ, 0xc0, !PT ;  /* 0x000000ff06ff7812 */ /* 0x000fe2000780c0ff */
[----:B------:R-:W-:Y:S02]  /*8a40*/  IMAD.MOV.U32 R0, RZ, RZ, 0x1 ;  /* 0x00000001ff007424 */ /* 0x000fe400078e00ff */
[----:B------:R-:W-:-:S10]  /*8a50*/  IMAD.MOV.U32 R12, RZ, RZ, RZ ;  /* 0x000000ffff0c7224 */ /* 0x000fd400078e00ff */
[----:B------:R-:W-:Y:S05]  /*8a60*/  @!P0 BRA `(.L_x_294) ;  /* 0x0000000c00308947 */ /* 0x000fea0003800000 */
[----:B------:R-:W0:Y:S01]  /*8a70*/  LDC R0, c[0x0][0x28c] ;  /* 0x0000a300ff007b82 */ /* 0x000e220000000800 */
[----:B------:R-:W-:Y:S01]  /*8a80*/  ULDC UR5, c[0x0][0x600] ;  /* 0x0001800000057ab9 */ /* 0x000fe20000000800 */
[----:B------:R-:W-:Y:S01]  /*8a90*/  ULDC UR4, c[0x0][0xc] ;  /* 0x0000030000047ab9 */ /* 0x000fe20000000800 */
[----:B------:R-:W-:Y:S01]  /*8aa0*/  UIADD3 UR16, UR5, -0x1, URZ ;  /* 0xffffffff05107890 */ /* 0x000fe2000fffe03f */
[C---:B------:R-:W-:Y:S01]  /*8ab0*/  LOP3.LUT P2, RZ, R18.reuse, 0x7f, RZ, 0xc0, !PT ;  /* 0x0000007f12ff7812 */ /* 0x040fe2000784c0ff */
[----:B------:R-:W-:Y:S01]  /*8ac0*/  ULDC UR6, c[0x0][0x658] ;  /* 0x0001960000067ab9 */ /* 0x000fe20000000800 */
[----:B------:R-:W-:Y:S01]  /*8ad0*/  ULDC UR5, c[0x0][0x10] ;  /* 0x0000040000057ab9 */ /* 0x000fe20000000800 */
[----:B------:R-:W-:Y:S01]  /*8ae0*/  UMOV UR7, 0xffffffff ;  /* 0xffffffff00077882 */ /* 0x000fe20000000000 */
[----:B------:R-:W-:Y:S01]  /*8af0*/  UMOV UR8, 0x1 ;  /* 0x0000000100087882 */ /* 0x000fe20000000000 */
[----:B------:R-:W-:Y:S01]  /*8b00*/  UIMAD.WIDE.U32 UR4, UR4, UR5, URZ ;  /* 0x00000005040472a5 */ /* 0x000fe2000f8e003f */
[----:B------:R-:W-:Y:S01]  /*8b10*/  LOP3.LUT P0, RZ, R18, 0x1f, RZ, 0xc0, !PT ;  /* 0x0000001f12ff7812 */ /* 0x000fe2000780c0ff */
[----:B------:R-:W-:Y:S01]  /*8b20*/  USHF.L.U32 UR7, UR7, UR6, URZ ;  /* 0x0000000607077299 */ /* 0x000fe2000800063f */
[----:B------:R-:W-:Y:S01]  /*8b30*/  BSSY B0, `(.L_x_294) ;  /* 0x00000bf000007945 */ /* 0x000fe20003800000 */
[----:B------:R-:W-:Y:S01]  /*8b40*/  USHF.L.U32 UR18, UR8, UR6, URZ ;  /* 0x0000000608127299 */ /* 0x000fe2000800063f */
[----:B------:R-:W-:Y:S01]  /*8b50*/  IMAD.MOV.U32 R13, RZ, RZ, 0x1 ;  /* 0x00000001ff0d7424 */ /* 0x000fe200078e00ff */
[----:B------:R-:W-:Y:S01]  /*8b60*/  LOP3.LUT R11, R19, 0x2, RZ, 0xfc, !PT ;  /* 0x00000002130b7812 */ /* 0x000fe200078efcff */
[----:B------:R-:W-:Y:S01]  /*8b70*/  ULDC UR6, c[0x0][0x14] ;  /* 0x0000050000067ab9 */ /* 0x000fe20000000800 */
[----:B------:R-:W-:Y:S01]  /*8b80*/  PLOP3.LUT P0, PT, P0, P2, PT, 0x8a, 0x0 ;  /* 0x000000000000781c */ /* 0x000fe20000705172 */
[----:B------:R-:W-:Y:S01]  /*8b90*/  UIMAD.WIDE.U32 UR20, UR4, UR6, URZ ;  /* 0x00000006041472a5 */ /* 0x000fe2000f8e003f */
[----:B------:R-:W-:Y:S01]  /*8ba0*/  IMAD.MOV.U32 R12, RZ, RZ, RZ ;  /* 0x000000ffff0c7224 */ /* 0x000fe200078e00ff */
[----:B------:R-:W-:-:S02]  /*8bb0*/  UIMAD UR13, UR5, UR6, URZ ;  /* 0x00000006050d72a4 */ /* 0x000fc4000f8e023f */
[----:B------:R-:W-:Y:S01]  /*8bc0*/  ULOP3.LUT UR17, URZ, UR7, URZ, 0x33, !UPT ;  /* 0x000000073f117292 */ /* 0x000fe2000f8e333f */
[----:B0-----:R-:W-:Y:S01]  /*8bd0*/  VIADD R0, R0, 0x1f ;  /* 0x0000001f00007836 */ /* 0x001fe20000000000 */
[----:B------:R-:W-:Y:S01]  /*8be0*/  UIADD3 UR13, UR21, UR13, URZ ;  /* 0x0000000d150d7290 */ /* 0x000fe2000fffe03f */
[----:B------:R-:W-:-:S03]  /*8bf0*/  ULDC.64 UR22, c[0x0][0x198] ;  /* 0x0000660000167ab9 */ /* 0x000fc60000000a00 */
[----:B------:R-:W-:-:S04]  /*8c00*/  SHF.R.S32.HI R3, RZ, 0x1f, R0 ;  /* 0x0000001fff037819 */ /* 0x000fc80000011400 */
[----:B------:R-:W-:Y:S01]  /*8c10*/  LEA.HI R3, R3, R0, RZ, 0x5 ;  /* 0x0000000003037211 */ /* 0x000fe200078f28ff */
[----:B------:R-:W-:-:S03]  /*8c20*/  IMAD.MOV.U32 R0, RZ, RZ, 0x1 ;  /* 0x00000001ff007424 */ /* 0x000fc600078e00ff */
[----:B------:R-:W-:-:S05]  /*8c30*/  SHF.R.S32.HI R3, RZ, 0x5, R3 ;  /* 0x00000005ff037819 */ /* 0x000fca0000011403 */
[----:B------:R-:W-:-:S07]  /*8c40*/  VIADD R10, R3, 0x1 ;  /* 0x00000001030a7836 */ /* 0x000fce0000000000 */
.L_x_306:
[----:B------:R-:W-:-:S03]  /*8c50*/  UMOV UR4, 0xffffffff ;  /* 0xffffffff00047882 */ /* 0x000fc60000000000 */
[----:B------:R-:W-:Y:S05]  /*8c60*/  BRA.DIV UR4, `(.L_x_295) ;  /* 0x0000000e04e07947 */ /* 0x000fea000b800000 */
[----:B------:R-:W-:-:S13]  /*8c70*/  ELECT P6, URZ, PT ;  /* 0x00000000003f782f */ /* 0x000fda00038c0000 */
.L_x_319:
[----:B------:R-:W0:Y:S01]  /*8c80*/  LDC R4, c[0x0][0x28c] ;  /* 0x0000a300ff047b82 */ /* 0x000e220000000800 */
[----:B------:R-:W-:Y:S01]  /*8c90*/  BSSY B1, `(.L_x_296) ;  /* 0x0000037000017945 */ /* 0x000fe20003800000 */
[----:B0-----:R-:W-:-:S13]  /*8ca0*/  ISETP.LT.OR P6, PT, R4, 0x1, !P6 ;  /* 0x000000010400780c */ /* 0x001fda00077c1670 */
[----:B------:R-:W-:Y:S05]  /*8cb0*/  @P6 BRA `(.L_x_297) ;  /* 0x0000000000d06947 */ /* 0x000fea0003800000 */
[----:B------:R-:W-:Y:S02]  /*8cc0*/  IMAD.SHL.U32 R15, R9, 0x100, RZ ;  /* 0x00000100090f7824 */ /* 0x000fe400078e00ff */
[----:B------:R-:W-:Y:S02]  /*8cd0*/  IMAD.SHL.U32 R18, R7, 0x80, RZ ;  /* 0x0000008007127824 */ /* 0x000fe400078e00ff */
[----:B------:R-:W-:Y:S02]  /*8ce0*/  IMAD.MOV.U32 R20, RZ, RZ, RZ ;  /* 0x000000ffff147224 */ /* 0x000fe400078e00ff */
[----:B------:R-:W-:Y:S02]  /*8cf0*/  IMAD.MOV.U32 R4, RZ, RZ, R10 ;  /* 0x000000ffff047224 */ /* 0x000fe400078e000a */
[----:B------:R-:W-:Y:S02]  /*8d00*/  IMAD.MOV.U32 R5, RZ, RZ, R0 ;  /* 0x000000ffff057224 */ /* 0x000fe400078e0000 */
[----:B------:R-:W-:-:S07]  /*8d10*/  IMAD.MOV.U32 R6, RZ, RZ, R12 ;  /* 0x000000ffff067224 */ /* 0x000fce00078e000c */
.L_x_301:
[----:B------:R-:W0:Y:S01]  /*8d20*/  S2R R14, SR_CgaCtaId ;  /* 0x00000000000e7919 */ /* 0x000e220000008800 */
[----:B------:R-:W-:Y:S01]  /*8d30*/  MOV R7, 0x400 ;  /* 0x0000040000077802 */ /* 0x000fe20000000f00 */
[----:B------:R-:W1:Y:S03]  /*8d40*/  @!P2 LDC R9, c[0x0][0x500] ;  /* 0x00014000ff09ab82 */ /* 0x000e660000000800 */
[----:B0-----:R-:W-:Y:S02]  /*8d50*/  LEA R21, R14, R7, 0x18 ;  /* 0x000000070e157211 */ /* 0x001fe400078ec0ff */
[----:B------:R-:W-:-:S03]  /*8d60*/  SHF.L.U32 R7, R5, 0x1f, RZ ;  /* 0x0000001f05077819 */ /* 0x000fc600000006ff */
[----:B------:R-:W-:-:S04]  /*8d70*/  IMAD R14, R6, 0x8, R21 ;  /* 0x00000008060e7824 */ /* 0x000fc800078e0215 */
[----:B------:R-:W0:Y:S02]  /*8d80*/  SYNCS.PHASECHK.TRANS64.TRYWAIT P1, [R14+URZ+0x30], R7 ;  /* 0x000030070e0075a7 */ /* 0x000e24000802017f */
[----:B01----:R-:W-:Y:S05]  /*8d90*/  @!P1 BRA `(.L_x_298) ;  /* 0x0000000c00b49947 */ /* 0x003fea0003800000 */
.L_x_320:
[----:B0-----:R-:W-:Y:S01]  /*8da0*/  PRMT R7, R11, 0x9910, RZ ;  /* 0x000099100b077816 */ /* 0x001fe200000000ff */
[----:B------:R0:W-:Y:S03]  /*8db0*/  @!P2 SYNCS.ARRIVE.TRANS64 RZ, [R14+URZ], R9 ;  /* 0x000000090effa9a7 */ /* 0x0001e6000800003f */
[----:B------:R-:W-:-:S13]  /*8dc0*/  ISETP.NE.AND P1, PT, R7, 0x2, PT ;  /* 0x000000020700780c */ /* 0x000fda0003f25270 */
[----:B0-----:R-:W-:Y:S05]  /*8dd0*/  @P1 BRA `(.L_x_299) ;  /* 0x0000000000041947 */ /* 0x001fea0003800000 */
[----:B------:R-:W-:Y:S01]  /*8de0*/  BPT.TRAP 0x1 ;  /* 0x000000040000795c */ /* 0x000fe20000300000 */
.L_x_299:
[----:B------:R-:W-:Y:S05]  /*8df0*/  @P0 BRA `(.L_x_300) ;  /* 0x0000000000040947 */ /* 0x000fea0003800000 */
[----:B------:R-:W-:Y:S01]  /*8e00*/  BPT.TRAP 0x1 ;  /* 0x000000040000795c */ /* 0x000fe20000300000 */
.L_x_300:
[--C-:B------:R-:W-:Y:S01]  /*8e10*/  IMAD R7, R6, 0x1000, R21.reuse ;  /* 0x0000100006077824 */ /* 0x100fe200078e0215 */
[----:B------:R-:W-:Y:S01]  /*8e20*/  R2UR UR9, R14 ;  /* 0x000000000e0972ca */ /* 0x000fe200000e0000 */
[----:B------:R-:W-:Y:S01]  /*8e30*/  IMAD R21, R6, 0x2000, R21 ;  /* 0x0000200006157824 */ /* 0x000fe200078e0215 */
[----:B------:R-:W-:Y:S01]  /*8e40*/  UIADD3 UR4, UP0, UR22, 0xf0, URZ ;  /* 0x000000f016047890 */ /* 0x000fe2000ff1e03f */
[----:B------:R-:W-:Y:S01]  /*8e50*/  VIADD R4, R4, 0xffffffff ;  /* 0xffffffff04047836 */ /* 0x000fe20000000000 */
[----:B------:R-:W-:Y:S01]  /*8e60*/  R2UR UR5, R7 ;  /* 0x00000000070572ca */ /* 0x000fe200000e0000 */
[----:B------:R-:W-:Y:S01]  /*8e70*/  UIADD3 UR24, UP1, UR22, 0x1f0, URZ ;  /* 0x000001f016187890 */ /* 0x000fe2000ff3e03f */
[----:B------:R-:W-:Y:S01]  /*8e80*/  R2UR UR8, R21 ;  /* 0x00000000150872ca */ /* 0x000fe200000e0000 */
[----:B------:R-:W-:Y:S01]  /*8e90*/  VIADD R6, R6, 0x1 ;  /* 0x0000000106067836 */ /* 0x000fe20000000000 */
[----:B------:R-:W-:Y:S01]  /*8ea0*/  R2UR UR11, R18 ;  /* 0x00000000120b72ca */ /* 0x000fe200000e0000 */
[----:B------:R-:W-:Y:S01]  /*8eb0*/  UIADD3.X UR25, URZ, UR23, URZ, UP1, !UPT ;  /* 0x000000173f197290 */ /* 0x000fe20008ffe43f */
[----:B------:R-:W-:Y:S01]  /*8ec0*/  R2UR UR10, R20 ;  /* 0x00000000140a72ca */ /* 0x000fe200000e0000 */
[----:B------:R-:W-:Y:S01]  /*8ed0*/  UMOV UR6, 0x0 ;  /* 0x0000000000067882 */ /* 0x000fe20000000000 */
[----:B------:R-:W-:Y:S01]  /*8ee0*/  R2UR UR12, R8 ;  /* 0x00000000080c72ca */ /* 0x000fe200000e0000 */
[----:B------:R-:W-:Y:S01]  /*8ef0*/  UMOV UR7, 0x10000000 ;  /* 0x1000000000077882 */ /* 0x000fe20000000000 */
[----:B------:R-:W-:Y:S01]  /*8f00*/  R2UR UR19, R15 ;  /* 0x000000000f1372ca */ /* 0x000fe200000e0000 */
[----:B------:R-:W-:Y:S01]  /*8f10*/  VIADD R20, R20, 0x20 ;  /* 0x0000002014147836 */ /* 0x000fe20000000000 */
[----:B------:R-:W-:Y:S01]  /*8f20*/  ISETP.GT.AND P3, PT, R4, 0x1, PT ;  /* 0x000000010400780c */ /* 0x000fe20003f64270 */
[----:B------:R-:W-:Y:S01]  /*8f30*/  UIADD3 UR14, UR5, 0x180, URZ ;  /* 0x00000180050e7890 */ /* 0x000fe2000fffe03f */
[----:B------:R-:W-:Y:S01]  /*8f40*/  ISETP.NE.AND P1, PT, R6, 0x6, PT ;  /* 0x000000060600780c */ /* 0x000fe20003f25270 */
[----:B------:R-:W-:-:S02]  /*8f50*/  UIADD3.X UR5, URZ, UR23, URZ, UP0, !UPT ;  /* 0x000000173f057290 */ /* 0x000fc400087fe43f */
[----:B------:R-:W-:Y:S01]  /*8f60*/  UIADD3 UR15, UR8, 0x6180, URZ ;  /* 0x00006180080f7890 */ /* 0x000fe2000fffe03f */
[----:B------:R-:W-:Y:S02]  /*8f70*/  SEL R14, RZ, 0x1, P1 ;  /* 0x00000001ff0e7807 */ /* 0x000fe40000800000 */
[----:B------:R-:W-:Y:S01]  /*8f80*/  UMOV UR8, UR14 ;  /* 0x0000000e00087c82 */ /* 0x000fe20008000000 */
[----:B------:R-:W-:Y:S02]  /*8f90*/  SEL R6, R6, RZ, P1 ;  /* 0x000000ff06067207 */ /* 0x000fe40000800000 */
[----:B------:R-:W-:Y:S01]  /*8fa0*/  LOP3.LUT R5, R5, R14, RZ, 0x3c, !PT ;  /* 0x0000000e05057212 */ /* 0x000fe200078e3cff */
[----:B------:R0:W-:Y:S02]  /*8fb0*/  UTMALDG.3D [UR8], [UR4], desc[UR6] ;  /* 0x00000608040075b4 */ /* 0x0001e40008011000 */
[----:B0-----:R-:W-:Y:S01]  /*8fc0*/  UMOV UR8, UR15 ;  /* 0x0000000f00087c82 */ /* 0x001fe20008000000 */
[----:B------:R-:W-:-:S02]  /*8fd0*/  UMOV UR11, UR19 ;  /* 0x00000013000b7c82 */ /* 0x000fc40008000000 */
[----:B------:R0:W-:Y:S02]  /*8fe0*/  UTMALDG.3D [UR8], [UR24], desc[UR6] ;  /* 0x00000608180075b4 */ /* 0x0001e40008011000 */
[----:B0-----:R-:W-:Y:S05]  /*8ff0*/  @P3 BRA `(.L_x_301) ;  /* 0xfffffffc00483947 */ /* 0x001fea000383ffff */
.L_x_297:
[----:B------:R-:W-:Y:S05]  /*9000*/  BSYNC B1 ;  /* 0x0000000000017941 */ /* 0x000fea0003800000 */
.L_x_296:
[----:B------:R-:W-:Y:S01]  /*9010*/  LOP3.LUT P3, RZ, R13, 0xff, RZ, 0xc0, !PT ;  /* 0x000000ff0dff7812 */ /* 0x000fe2000786c0ff */
[----:B------:R-:W-:Y:S01]  /*9020*/  IMAD.IADD R12, R3, 0x1, R12 ;  /* 0x00000001030c7824 */ /* 0x000fe200078e020c */
[----:B------:R-:W-:Y:S01]  /*9030*/  IADD3 R16, P4, R16, UR20, RZ ;  /* 0x0000001410107c10 */ /* 0x000fe2000ff9e0ff */
[----:B------:R-:W-:Y:S01]  /*9040*/  ULDC.64 UR4, c[0x0][0x650] ;  /* 0x0001940000047ab9 */ /* 0x000fe20000000a00 */
[----:B------:R-:W-:Y:S01]  /*9050*/  BSSY B1, `(.L_x_302) ;  /* 0x000006a000017945 */ /* 0x000fe20003800000 */
[----:B------:R-:W-:Y:S01]  /*9060*/  IMAD.MOV.U32 R9, RZ, RZ, -0x1 ;  /* 0xffffffffff097424 */ /* 0x000fe200078e00ff */
[----:B------:R-:W-:Y:S01]  /*9070*/  ISETP.GT.U32.AND P1, PT, R12, 0x5, PT ;  /* 0x000000050c00780c */ /* 0x000fe20003f24070 */
[----:B------:R-:W-:Y:S01]  /*9080*/  IMAD.MOV.U32 R8, RZ, RZ, -0x1 ;  /* 0xffffffffff087424 */ /* 0x000fe200078e00ff */
[----:B------:R-:W-:Y:S02]  /*9090*/  IADD3.X R17, R17, UR13, RZ, P4, !PT ;  /* 0x0000000d11117c10 */ /* 0x000fe4000a7fe4ff */
[----:B------:R-:W-:-:S02]  /*90a0*/  ISETP.LT.U32.AND P1, PT, R3, 0x6, P1 ;  /* 0x000000060300780c */ /* 0x000fc40000f21070 */
[----:B------:R-:W-:Y:S01]  /*90b0*/  PRMT R13, RZ, 0x7610, R13 ;  /* 0x00007610ff0d7816 */ /* 0x000fe2000000000d */
[----:B------:R-:W0:Y:S01]  /*90c0*/  @P3 S2R R5, SR_CgaCtaId ;  /* 0x0000000000053919 */ /* 0x000e220000008800 */
[----:B------:R-:W-:-:S04]  /*90d0*/  @P3 MOV R4, 0x400 ;  /* 0x0000040000043802 */ /* 0x000fc80000000f00 */
[----:B0-----:R-:W-:Y:S01]  /*90e0*/  @P3 LEA R6, R5, R4, 0x18 ;  /* 0x0000000405063211 */ /* 0x001fe200078ec0ff */
[----:B------:R-:W-:-:S03]  /*90f0*/  IMAD.WIDE.U32 R4, R12, -0x55555555, RZ ;  /* 0xaaaaaaab0c047825 */ /* 0x000fc600078e00ff */
[----:B------:R0:W-:Y:S01]  /*9100*/  @P3 SYNCS.ARRIVE.TRANS64.A1T0 RZ, [R6+URZ+0x78], RZ ;  /* 0x000078ff06ff39a7 */ /* 0x0001e2000810003f */
[----:B------:R-:W-:Y:S02]  /*9110*/  ISETP.GE.U32.AND P3, PT, R3, 0x6, PT ;  /* 0x000000060300780c */ /* 0x000fe40003f66070 */
[----:B------:R-:W-:Y:S02]  /*9120*/  SHF.R.U32.HI R7, RZ, 0x2, R5 ;  /* 0x00000002ff077819 */ /* 0x000fe40000011605 */
[----:B------:R-:W-:Y:S02]  /*9130*/  SEL R5, RZ, 0x1, !P1 ;  /* 0x00000001ff057807 */ /* 0x000fe40004800000 */
[----:B------:R-:W-:Y:S01]  /*9140*/  ISETP.GE.U32.AND P1, PT, R16, UR4, PT ;  /* 0x0000000410007c0c */ /* 0x000fe2000bf26070 */
[----:B------:R-:W-:Y:S01]  /*9150*/  IMAD R12, R7, -0x6, R12 ;  /* 0xfffffffa070c7824 */ /* 0x000fe200078e020c */
[----:B------:R-:W-:Y:S02]  /*9160*/  LOP3.LUT R0, R0, R5, RZ, 0x3c, !PT ;  /* 0x0000000500007212 */ /* 0x000fe400078e3cff */
[----:B------:R-:W-:-:S02]  /*9170*/  ISETP.GE.U32.AND.EX P1, PT, R17, UR5, PT, P1 ;  /* 0x0000000511007c0c */ /* 0x000fc4000bf26110 */
[----:B------:R-:W-:Y:S02]  /*9180*/  PRMT R4, RZ, 0x7610, R4 ;  /* 0x00007610ff047816 */ /* 0x000fe40000000004 */
[----:B------:R-:W-:Y:S01]  /*9190*/  @P3 LOP3.LUT R0, R0, 0x1, R7, 0x78, !PT ;  /* 0x0000000100003812 */ /* 0x000fe200078e7807 */
[----:B------:R-:W-:-:S08]  /*91a0*/  IMAD.MOV.U32 R7, RZ, RZ, -0x1 ;  /* 0xffffffffff077424 */ /* 0x000fd000078e00ff */
[----:B0-----:R-:W-:Y:S05]  /*91b0*/  @P1 BRA `(.L_x_303) ;  /* 0x00000004004c1947 */ /* 0x001fea0003800000 */
[----:B------:R-:W-:Y:S01]  /*91c0*/  ULDC.64 UR4, c[0x0][0x628] ;  /* 0x00018a0000047ab9 */ /* 0x000fe20000000a00 */
[----:B------:R-:W0:Y:S01]  /*91d0*/  S2R R15, SR_CTAID.X ;  /* 0x00000000000f7919 */ /* 0x000e220000002500 */
[----:B------:R-:W-:Y:S01]  /*91e0*/  ISETP.NE.U32.AND P1, PT, RZ, UR4, PT ;  /* 0x00000004ff007c0c */ /* 0x000fe2000bf25070 */
[----:B------:R-:W-:Y:S01]  /*91f0*/  ULDC UR7, c[0x0][0x630] ;  /* 0x00018c0000077ab9 */ /* 0x000fe20000000800 */
[----:B------:R-:W-:Y:S01]  /*9200*/  IMAD.MOV.U32 R4, RZ, RZ, R16 ;  /* 0x000000ffff047224 */ /* 0x000fe200078e0010 */
[----:B------:R-:W1:Y:S01]  /*9210*/  S2R R14, SR_CTAID.Y ;  /* 0x00000000000e7919 */ /* 0x000e620000002600 */
[----:B------:R-:W-:Y:S01]  /*9220*/  ISETP.NE.AND.EX P1, PT, RZ, UR5, PT, P1 ;  /* 0x00000005ff007c0c */ /* 0x000fe2000bf25310 */
[----:B------:R-:W-:-:S12]  /*9230*/  IMAD.MOV.U32 R5, RZ, RZ, R17 ;  /* 0x000000ffff057224 */ /* 0x000fd800078e0011 */
[----:B------:R-:W-:Y:S05]  /*9240*/  @!P1 BRA `(.L_x_304) ;  /* 0x0000000000289947 */ /* 0x000fea0003800000 */
[----:B------:R-:W-:Y:S02]  /*9250*/  ULDC UR6, c[0x0][0x634] ;  /* 0x00018d0000067ab9 */ /* 0x000fe40000000800 */
[----:B------:R-:W-:-:S05]  /*9260*/  IADD3 R9, P1, R16, UR6, RZ ;  /* 0x0000000610097c10 */ /* 0x000fca000ff3e0ff */
[----:B------:R-:W-:-:S04]  /*9270*/  IMAD.X R21, RZ, RZ, R17, P1 ;  /* 0x000000ffff157224 */ /* 0x000fc800008e0611 */
[----:B------:R-:W-:-:S04]  /*9280*/  IMAD.WIDE.U32 R6, R21, UR4, RZ ;  /* 0x0000000415067c25 */ /* 0x000fc8000f8e00ff */
[----:B------:R-:W-:-:S04]  /*9290*/  IMAD.WIDE.U32 R6, P1, R9, UR5, R6 ;  /* 0x0000000509067c25 */ /* 0x000fc8000f820006 */
[----:B------:R-:W-:-:S04]  /*92a0*/  IMAD.WIDE.U32 R8, R9, UR4, RZ ;  /* 0x0000000409087c25 */ /* 0x000fc8000f8e00ff */
[----:B------:R-:W-:Y:S01]  /*92b0*/  IMAD.X R5, RZ, RZ, RZ, P1 ;  /* 0x000000ffff057224 */ /* 0x000fe200008e06ff */
[----:B------:R-:W-:Y:S01]  /*92c0*/  IADD3 RZ, P1, R9, R6, RZ ;  /* 0x0000000609ff7210 */ /* 0x000fe20007f3e0ff */
[----:B------:R-:W-:-:S04]  /*92d0*/  IMAD.MOV.U32 R4, RZ, RZ, R7 ;  /* 0x000000ffff047224 */ /* 0x000fc800078e0007 */
[----:B------:R-:W-:-:S08]  /*92e0*/  IMAD.WIDE.U32.X R4, R21, UR5, R4, P1 ;  /* 0x0000000515047c25 */ /* 0x000fd000088e0404 */
.L_x_304:
[--C-:B------:R-:W-:Y:S01]  /*92f0*/  SHF.R.U64 R8, R4, UR7, R5.reuse ;  /* 0x0000000704087c19 */ /* 0x100fe20008001205 */
[----:B------:R-:W-:Y:S01]  /*9300*/  ULDC.64 UR4, c[0x0][0x620] ;  /* 0x0001880000047ab9 */ /* 0x000fe20000000a00 */
[----:B------:R-:W-:Y:S01]  /*9310*/  SHF.R.U32.HI R4, RZ, UR7, R5 ;  /* 0x00000007ff047c19 */ /* 0x000fe20008011605 */
[----:B------:R-:W2:Y:S01]  /*9320*/  LDC R24, c[0x0][0x144] ;  /* 0x00005100ff187b82 */ /* 0x000ea20000000800 */
[----:B------:R-:W-:Y:S01]  /*9330*/  IADD3 R7, P1, RZ, -R8, RZ ;  /* 0x80000008ff077210 */ /* 0x000fe20007f3e0ff */
[----:B------:R-:W-:Y:S01]  /*9340*/  ULDC.64 UR8, c[0x0][0x640] ;  /* 0x0001900000087ab9 */ /* 0x000fe20000000a00 */
[----:B0-----:R-:W-:Y:S01]  /*9350*/  I2FP.F32.U32 R9, R15 ;  /* 0x0000000f00097245 */ /* 0x001fe20000201000 */
[----:B------:R-:W-:Y:S02]  /*9360*/  ULDC UR6, c[0x0][0x608] ;  /* 0x0001820000067ab9 */ /* 0x000fe40000000800 */
[----:B------:R-:W-:Y:S01]  /*9370*/  IMAD.X R4, RZ, RZ, ~R4, P1 ;  /* 0x000000ffff047224 */ /* 0x000fe200008e0e04 */
[----:B------:R-:W-:Y:S01]  /*9380*/  ISETP.NE.U32.AND P1, PT, RZ, UR8, PT ;  /* 0x00000008ff007c0c */ /* 0x000fe2000bf25070 */
[----:B------:R-:W0:Y:S02]  /*9390*/  LDC R21, c[0x0][0x148] ;  /* 0x00005200ff157b82 */ /* 0x000e240000000800 */
[----:B------:R-:W-:Y:S01]  /*93a0*/  IMAD R6, R4, UR4, RZ ;  /* 0x0000000404067c24 */ /* 0x000fe2000f8e02ff */
[----:B------:R-:W-:Y:S01]  /*93b0*/  ISETP.NE.AND.EX P1, PT, RZ, UR9, PT, P1 ;  /* 0x00000009ff007c0c */ /* 0x000fe2000bf25310 */
[----:B------:R-:W-:Y:S01]  /*93c0*/  IMAD.WIDE.U32 R4, R7, UR4, R16 ;  /* 0x0000000407047c25 */ /* 0x000fe2000f8e0010 */
[----:B------:R-:W-:-:S03]  /*93d0*/  ULDC UR4, c[0x0][0x150] ;  /* 0x0000540000047ab9 */ /* 0x000fc60000000800 */
[----:B------:R-:W-:Y:S02]  /*93e0*/  IMAD R7, R7, UR5, R6 ;  /* 0x0000000507077c24 */ /* 0x000fe4000f8e0206 */
[----:B------:R-:W-:Y:S01]  /*93f0*/  FMUL R6, R9, UR4 ;  /* 0x0000000409067c20 */ /* 0x000fe20008400000 */
[----:B------:R-:W-:Y:S01]  /*9400*/  ULDC UR4, c[0x0][0x618] ;  /* 0x0001860000047ab9 */ /* 0x000fe20000000800 */
[----:B------:R-:W-:Y:S01]  /*9410*/  ULDC UR5, c[0x0][0x154] ;  /* 0x0000550000057ab9 */ /* 0x000fe20000000800 */
[----:B------:R-:W-:-:S03]  /*9420*/  IMAD.IADD R5, R5, 0x1, R7 ;  /* 0x0000000105057824 */ /* 0x000fc600078e0207 */
[----:B------:R-:W3:Y:S02]  /*9430*/  F2I.U32.TRUNC.NTZ R6, R6 ;  /* 0x0000000600067305 */ /* 0x000ee4000020f000 */
[----:B------:R-:W-:Y:S02]  /*9440*/  SHF.R.U64 R9, R4, UR4, R5 ;  /* 0x0000000404097c19 */ /* 0x000fe40008001205 */
[----:B-1----:R-:W-:-:S05]  /*9450*/  I2FP.F32.U32 R4, R14 ;  /* 0x0000000e00047245 */ /* 0x002fca0000201000 */
[----:B------:R-:W-:Y:S01]  /*9460*/  FMUL R22, R4, UR5 ;  /* 0x0000000504167c20 */ /* 0x000fe20008400000 */
[----:B------:R-:W-:Y:S01]  /*9470*/  SHF.R.U32.HI R4, RZ, UR4, R5 ;  /* 0x00000004ff047c19 */ /* 0x000fe20008011605 */
[----:B------:R-:W-:-:S03]  /*9480*/  ULDC UR4, c[0x0][0x658] ;  /* 0x0001960000047ab9 */ /* 0x000fc60000000800 */
[--C-:B------:R-:W-:Y:S01]  /*9490*/  SHF.R.U64 R20, R9, UR6, R4.reuse ;  /* 0x0000000609147c19 */ /* 0x100fe20008001204 */
[----:B------:R-:W1:Y:S01]  /*94a0*/  F2I.U32.TRUNC.NTZ R22, R22 ;  /* 0x0000001600167305 */ /* 0x000e62000020f000 */
[----:B------:R-:W-:Y:S01]  /*94b0*/  SHF.R.U32.HI R5, RZ, UR6, R4 ;  /* 0x00000006ff057c19 */ /* 0x000fe20008011604 */
[----:B---3--:R-:W-:-:S03]  /*94c0*/  IMAD.MOV R6, RZ, RZ, -R6 ;  /* 0x000000ffff067224 */ /* 0x008fc600078e0a06 */
[----:B------:R-:W-:Y:S01]  /*94d0*/  SHF.R.U64 R18, R20, UR4, R5 ;  /* 0x0000000414127c19 */ /* 0x000fe20008001205 */
[----:B--2---:R-:W-:Y:S01]  /*94e0*/  IMAD R15, R24, R6, R15 ;  /* 0x00000006180f7224 */ /* 0x004fe200078e020f */
[----:B------:R-:W-:-:S03]  /*94f0*/  SHF.R.U32.HI R23, RZ, UR4, R5 ;  /* 0x00000004ff177c19 */ /* 0x000fc60008011605 */
[----:B------:R-:W-:Y:S02]  /*9500*/  IMAD.MOV.U32 R4, RZ, RZ, R18 ;  /* 0x000000ffff047224 */ /* 0x000fe400078e0012 */
[----:B------:R-:W-:Y:S01]  /*9510*/  IMAD.MOV.U32 R5, RZ, RZ, R23 ;  /* 0x000000ffff057224 */ /* 0x000fe200078e0017 */
[----:B-1----:R-:W-:Y:S06]  /*9520*/  @!P1 BRA `(.L_x_305) ;  /* 0x0000000000289947 */ /* 0x002fec0003800000 */
[----:B------:R-:W-:Y:S02]  /*9530*/  ULDC UR4, c[0x0][0x64c] ;  /* 0x0001930000047ab9 */ /* 0x000fe40000000800 */
[----:B------:R-:W-:-:S05]  /*9540*/  IADD3 R5, P1, R18, UR4, RZ ;  /* 0x0000000412057c10 */ /* 0x000fca000ff3e0ff */
[----:B------:R-:W-:-:S04]  /*9550*/  IMAD.X R23, RZ, RZ, R23, P1 ;  /* 0x000000ffff177224 */ /* 0x000fc800008e0617 */
[----:B------:R-:W-:-:S04]  /*9560*/  IMAD.WIDE.U32 R6, R23, UR8, RZ ;  /* 0x0000000817067c25 */ /* 0x000fc8000f8e00ff */
[----:B------:R-:W-:-:S04]  /*9570*/  IMAD.WIDE.U32 R6, P1, R5, UR9, R6 ;  /* 0x0000000905067c25 */ /* 0x000fc8000f820006 */
[----:B------:R-:W-:-:S04]  /*9580*/  IMAD.WIDE.U32 R4, R5, UR8, RZ ;  /* 0x0000000805047c25 */ /* 0x000fc8000f8e00ff */
[----:B------:R-:W-:Y:S01]  /*9590*/  IMAD.MOV.U32 R4, RZ, RZ, R7 ;  /* 0x000000ffff047224 */ /* 0x000fe200078e0007 */
[----:B------:R-:W-:Y:S01]  /*95a0*/  IADD3 RZ, P3, R5, R6, RZ ;  /* 0x0000000605ff7210 */ /* 0x000fe20007f7e0ff */
[----:B------:R-:W-:-:S04]  /*95b0*/  IMAD.X R5, RZ, RZ, RZ, P1 ;  /* 0x000000ffff057224 */ /* 0x000fc800008e06ff */
[----:B------:R-:W-:-:S08]  /*95c0*/  IMAD.WIDE.U32.X R4, R23, UR9, R4, P3 ;  /* 0x0000000917047c25 */ /* 0x000fd000098e0404 */
.L_x_305:
[----:B------:R-:W-:Y:S01]  /*95d0*/  ISETP.NE.AND P1, PT, R2, 0x1, PT ;  /* 0x000000010200780c */ /* 0x000fe20003f25270 */
[----:B------:R-:W-:Y:S01]  /*95e0*/  ULDC UR4, c[0x0][0x648] ;  /* 0x0001920000047ab9 */ /* 0x000fe20000000800 */
[----:B------:R-:W-:Y:S01]  /*95f0*/  LOP3.LUT R20, R20, UR17, RZ, 0xc0, !PT ;  /* 0x0000001114147c12 */ /* 0x000fe2000f8ec0ff */
[----:B------:R-:W-:Y:S01]  /*9600*/  IMAD.MOV R22, RZ, RZ, -R22 ;  /* 0x000000ffff167224 */ /* 0x000fe200078e0a16 */
[----:B------:R-:W-:Y:S01]  /*9610*/  SHF.R.U64 R5, R4, UR4, R5 ;  /* 0x0000000404057c19 */ /* 0x000fe20008001205 */
[----:B------:R-:W-:Y:S01]  /*9620*/  ULDC UR4, c[0x0][0x638] ;  /* 0x00018e0000047ab9 */ /* 0x000fe20000000800 */
[----:B------:R-:W-:Y:S01]  /*9630*/  LOP3.LUT R9, R9, UR16, RZ, 0xc0, !PT ;  /* 0x0000001009097c12 */ /* 0x000fe2000f8ec0ff */
[----:B------:R-:W-:Y:S01]  /*9640*/  ULDC UR5, c[0x0][0x610] ;  /* 0x0001840000057ab9 */ /* 0x000fe20000000800 */
[----:B------:R-:W-:Y:S02]  /*9650*/  IMAD.MOV.U32 R4, RZ, RZ, 0x1 ;  /* 0x00000001ff047424 */ /* 0x000fe400078e00ff */
[----:B------:R-:W-:-:S02]  /*9660*/  IMAD.MOV R7, RZ, RZ, -R5 ;  /* 0x000000ffff077224 */ /* 0x000fc400078e0a05 */
[----:B------:R-:W-:Y:S02]  /*9670*/  IMAD R20, R5, UR18, R20 ;  /* 0x0000001205147c24 */ /* 0x000fe4000f8e0214 */
[----:B0-----:R-:W-:Y:S02]  /*9680*/  @P1 IMAD R15, R21, R22, R14 ;  /* 0x00000016150f1224 */ /* 0x001fe400078e020e */
[----:B------:R-:W-:Y:S01]  /*9690*/  IMAD R18, R7, UR4, R18 ;  /* 0x0000000407127c24 */ /* 0x000fe2000f8e0212 */
[----:B------:R-:W-:Y:S01]  /*96a0*/  ULDC UR4, c[0x0][0x600] ;  /* 0x0001800000047ab9 */ /* 0x000fe20000000800 */
[----:B------:R-:W-:Y:S02]  /*96b0*/  IMAD R15, R20, UR5, R15 ;  /* 0x00000005140f7c24 */ /* 0x000fe4000f8e020f */
[----:B------:R-:W-:-:S05]  /*96c0*/  IMAD R18, R18, UR4, R9 ;  /* 0x0000000412127c24 */ /* 0x000fca000f8e0209 */
[----:B------:R-:W-:Y:S02]  /*96d0*/  SEL R9, R18, R15, !P1 ;  /* 0x0000000f12097207 */ /* 0x000fe40004800000 */
[----:B------:R-:W-:-:S07]  /*96e0*/  SEL R7, R15, R18, !P1 ;  /* 0x000000120f077207 */ /* 0x000fce0004800000 */
.L_x_303:
[----:B------:R-:W-:Y:S05]  /*96f0*/  BSYNC B1 ;  /* 0x0000000000017941 */ /* 0x000fea0003800000 */
.L_x_302:
[----:B------:R-:W-:-:S13]  /*9700*/  LOP3.LUT P1, RZ, R4, 0xff, RZ, 0xc0, !PT ;  /* 0x000000ff04ff7812 */ /* 0x000fda000782c0ff */
[----:B------:R-:W-:Y:S05]  /*9710*/  @P1 BRA `(.L_x_306) ;  /* 0xfffffff4004c1947 */ /* 0x000fea000383ffff */
[----:B------:R-:W-:Y:S05]  /*9720*/  BSYNC B0 ;  /* 0x0000000000007941 */ /* 0x000fea0003800000 */
.L_x_294:
[----:B------:R-:W-:-:S03]  /*9730*/  UMOV UR4, 0xffffffff ;  /* 0xffffffff00047882 */ /* 0x000fc60000000000 */
[----:B------:R-:W-:Y:S05]  /*9740*/  BRA.DIV UR4, `(.L_x_307) ;  /* 0x00000006045c7947 */ /* 0x000fea000b800000 */
[----:B------:R-:W-:-:S13]  /*9750*/  ELECT P6, URZ, PT ;  /* 0x00000000003f782f */ /* 0x000fda00038c0000 */
.L_x_323:
[----:B------:R-:W-:Y:S04]  /*9760*/  BSSY B0, `(.L_x_308) ;  /* 0x000003d000007945 */ /* 0x000fe80003800000 */
[----:B------:R-:W-:Y:S05]  /*9770*/  @!P6 BRA `(.L_x_309) ;  /* 0x0000000000ece947 */ /* 0x000fea0003800000 */
[----:B------:R-:W-:-:S04]  /*9780*/  LOP3.LUT R19, R19, 0x2, RZ, 0xfc, !PT ;  /* 0x0000000213137812 */ /* 0x000fc800078efcff */
[----:B------:R-:W-:-:S13]  /*9790*/  ISETP.NE.AND P0, PT, R19, 0x3, PT ;  /* 0x000000031300780c */ /* 0x000fda0003f05270 */
[----:B------:R-:W-:Y:S05]  /*97a0*/  @!P0 BRA `(.L_x_310) ;  /* 0x0000000000048947 */ /* 0x000fea0003800000 */
[----:B------:R-:W-:Y:S01]  /*97b0*/  BPT.TRAP 0x1 ;  /* 0x000000040000795c */ /* 0x000fe20000300000 */
.L_x_310:
[----:B------:R-:W0:Y:S01]  /*97c0*/  S2R R3, SR_CgaCtaId ;  /* 0x0000000000037919 */ /* 0x000e220000008800 */
[----:B------:R-:W-:-:S04]  /*97d0*/  MOV R2, 0x400 ;  /* 0x0000040000027802 */ /* 0x000fc80000000f00 */
[----:B0-----:R-:W-:Y:S02]  /*97e0*/  LEA R3, R3, R2, 0x18 ;  /* 0x0000000203037211 */ /* 0x001fe400078ec0ff */
[----:B------:R-:W-:-:S03]  /*97f0*/  SHF.L.U32 R2, R0, 0x1f, RZ ;  /* 0x0000001f00027819 */ /* 0x000fc600000006ff */
[----:B------:R-:W-:-:S04]  /*9800*/  VIADD R3, R3, 0x30 ;  /* 0x0000003003037836 */ /* 0x000fc80000000000 */
[C---:B------:R-:W-:Y:S02]  /*9810*/  IMAD R7, R12.reuse, 0x8, R3 ;  /* 0x000000080c077824 */ /* 0x040fe400078e0203 */
[----:B------:R-:W-:Y:S02]  /*9820*/  VIADD R12, R12, 0x1 ;  /* 0x000000010c0c7836 */ /* 0x000fe40000000000 */
[----:B------:R-:W0:Y:S03]  /*9830*/  SYNCS.PHASECHK.TRANS64.TRYWAIT P0, [R7+URZ], R2 ;  /* 0x00000002070075a7 */ /* 0x000e26000800017f */
[----:B------:R-:W-:-:S04]  /*9840*/  ISETP.NE.AND P1, PT, R12, 0x6, PT ;  /* 0x000000060c00780c */ /* 0x000fc80003f25270 */
[----:B------:R-:W-:Y:S02]  /*9850*/  SEL R5, RZ, 0x1, P1 ;  /* 0x00000001ff057807 */ /* 0x000fe40000800000 */
[----:B------:R-:W-:Y:S02]  /*9860*/  SEL R12, R12, RZ, P1 ;  /* 0x000000ff0c0c7207 */ /* 0x000fe40000800000 */
[----:B------:R-:W-:-:S03]  /*9870*/  LOP3.LUT R5, R0, R5, RZ, 0x3c, !PT ;  /* 0x0000000500057212 */ /* 0x000fc600078e3cff */
[----:B------:R-:W-:Y:S01]  /*9880*/  IMAD R9, R12, 0x8, R3 ;  /* 0x000000080c097824 */ /* 0x000fe200078e0203 */
[----:B------:R-:W-:Y:S01]  /*9890*/  SHF.L.U32 R4, R5, 0x1f, RZ ;  /* 0x0000001f05047819 */ /* 0x000fe200000006ff */
[----:B0-----:R-:W-:Y:S06]  /*98a0*/  @!P0 BRA `(.L_x_311) ;  /* 0x0000000400248947 */ /* 0x001fec0003800000 */
.L_x_324:
[----:B------:R-:W1:Y:S01]  /*98b0*/  SYNCS.PHASECHK.TRANS64.TRYWAIT P0, [R9+URZ], R4 ;  /* 0x00000004090075a7 */ /* 0x000e62000800017f */
[----:B------:R-:W-:-:S05]  /*98c0*/  VIADD R0, R12, 0x1 ;  /* 0x000000010c007836 */ /* 0x000fca0000000000 */
[----:B------:R-:W-:-:S04]  /*98d0*/  ISETP.NE.AND P1, PT, R0, 0x6, PT ;  /* 0x000000060000780c */ /* 0x000fc80003f25270 */
[----:B0-----:R-:W-:Y:S02]  /*98e0*/  SEL R2, RZ, 0x1, P1 ;  /* 0x00000001ff027807 */ /* 0x001fe40000800000 */
[----:B------:R-:W-:Y:S02]  /*98f0*/  SEL R0, R0, RZ, P1 ;  /* 0x000000ff00007207 */ /* 0x000fe40000800000 */
[----:B------:R-:W-:-:S03]  /*9900*/  LOP3.LUT R7, R5, R2, RZ, 0x3c, !PT ;  /* 0x0000000205077212 */ /* 0x000fc600078e3cff */
[----:B------:R-:W-:Y:S01]  /*9910*/  IMAD R6, R0, 0x8, R3 ;  /* 0x0000000800067824 */ /* 0x000fe200078e0203 */
[----:B------:R-:W-:Y:S01]  /*9920*/  SHF.L.U32 R5, R7, 0x1f, RZ ;  /* 0x0000001f07057819 */ /* 0x000fe200000006ff */
[----:B-1----:R-:W-:Y:S06]  /*9930*/  @!P0 BRA `(.L_x_312) ;  /* 0x0000000400148947 */ /* 0x002fec0003800000 */
.L_x_325:
[----:B------:R-:W1:Y:S01]  /*9940*/  SYNCS.PHASECHK.TRANS64.TRYWAIT P0, [R6+URZ], R5 ;  /* 0x00000005060075a7 */ /* 0x000e62000800017f */
[----:B------:R-:W-:-:S05]  /*9950*/  VIADD R0, R0, 0x1 ;  /* 0x0000000100007836 */ /* 0x000fca0000000000 */
[----:B------:R-:W-:-:S04]  /*9960*/  ISETP.NE.AND P1, PT, R0, 0x6, PT ;  /* 0x000000060000780c */ /* 0x000fc80003f25270 */
[----:B------:R-:W-:Y:S02]  /*9970*/  SEL R2, RZ, 0x1, P1 ;  /* 0x00000001ff027807 */ /* 0x000fe40000800000 */
[----:B------:R-:W-:Y:S02]  /*9980*/  SEL R0, R0, RZ, P1 ;  /* 0x000000ff00007207 */ /* 0x000fe40000800000 */
[----:B------:R-:W-:-:S03]  /*9990*/  LOP3.LUT R7, R7, R2, RZ, 0x3c, !PT ;  /* 0x0000000207077212 */ /* 0x000fc600078e3cff */
[----:B0-----:R-:W-:Y:S01]  /*99a0*/  IMAD R9, R0, 0x8, R3 ;  /* 0x0000000800097824 */ /* 0x001fe200078e0203 */
[----:B------:R-:W-:Y:S01]  /*99b0*/  SHF.L.U32 R4, R7, 0x1f, RZ ;  /* 0x0000001f07047819 */ /* 0x000fe200000006ff */
[----:B-1----:R-:W-:Y:S06]  /*99c0*/  @!P0 BRA `(.L_x_313) ;  /* 0x0000000400048947 */ /* 0x002fec0003800000 */
.L_x_326:
        /* <DEDUP_REMOVED lines=9> */
.L_x_327:
[----:B------:R-:W1:Y:S01]  /*9a60*/  SYNCS.PHASECHK.TRANS64.TRYWAIT P0, [R6+URZ], R5 ;  /* 0x00000005060075a7 */ /* 0x000e62000800017f */
[----:B------:R-:W-:-:S05]  /*9a70*/  VIADD R0, R0, 0x1 ;  /* 0x0000000100007836 */ /* 0x000fca0000000000 */
[----:B------:R-:W-:-:S04]  /*9a80*/  ISETP.NE.AND P1, PT, R0, 0x6, PT ;  /* 0x000000060000780c */ /* 0x000fc80003f25270 */
[----:B------:R-:W-:Y:S02]  /*9a90*/  SEL R2, RZ, 0x1, P1 ;  /* 0x00000001ff027807 */ /* 0x000fe40000800000 */
[----:B------:R-:W-:Y:S02]  /*9aa0*/  SEL R0, R0, RZ, P1 ;  /* 0x000000ff00007207 */ /* 0x000fe40000800000 */
[----:B------:R-:W-:Y:S01]  /*9ab0*/  LOP3.LUT R2, R7, R2, RZ, 0x3c, !PT ;  /* 0x0000000207027212 */ /* 0x000fe200078e3cff */
[----:B-1----:R-:W-:Y:S06]  /*9ac0*/  @!P0 BRA `(.L_x_315) ;  /* 0x0000000000ec8947 */ /* 0x002fec0003800000 */
.L_x_328:
[----:B------:R-:W-:Y:S01]  /*9ad0*/  IMAD R3, R0, 0x8, R3 ;  /* 0x0000000800037824 */ /* 0x000fe200078e0203 */
[----:B------:R-:W-:-:S07]  /*9ae0*/  SHF.L.U32 R0, R2, 0x1f, RZ ;  /* 0x0000001f02007819 */ /* 0x000fce00000006ff */
.L_x_316:
[----:B--2---:R2:W3:Y:S02]  /*9af0*/  SYNCS.PHASECHK.TRANS64.TRYWAIT P0, [R3+URZ], R0 ;  /* 0x00000000030075a7 */ /* 0x0044e4000800017f */
[----:B---3--:R-:W-:Y:S05]  /*9b00*/  @!P0 NANOSLEEP.SYNCS 0x989680 ;  /* 0x009896800000895d */ /* 0x008fea0003900000 */
[----:B------:R-:W3:Y:S02]  /*9b10*/  @!P0 SYNCS.PHASECHK.TRANS64 P0, [R3+URZ], R0 ;  /* 0x00000000030085a7 */ /* 0x000ee4000800007f */
[----:B---3--:R-:W-:Y:S05]  /*9b20*/  @!P0 BRA `(.L_x_316) ;  /* 0xfffffffc00f08947 */ /* 0x008fea000383ffff */
.L_x_309:
[----:B------:R-:W-:Y:S05]  /*9b30*/  BSYNC B0 ;  /* 0x0000000000007941 */ /* 0x000fea0003800000 */
.L_x_308:
[----:B------:R-:W-:Y:S05]  /*9b40*/  EXIT ;  /* 0x000000000000794d */ /* 0x000fea0003800000 */
.L_x_17:
[----:B----4-:R4:W0:Y:S02]  /*9b50*/  SYNCS.PHASECHK.TRANS64.TRYWAIT P1, [R3+URZ], R0 ;  /* 0x00000000030075a7 */ /* 0x010824000802017f */
[----:B0-----:R-:W-:Y:S05]  /*9b60*/  @!P1 NANOSLEEP.SYNCS 0x989680 ;  /* 0x009896800000995d */ /* 0x001fea0003900000 */
[----:B------:R-:W0:Y:S02]  /*9b70*/  @!P1 SYNCS.PHASECHK.TRANS64 P1, [R3+URZ], R0 ;  /* 0x00000000030095a7 */ /* 0x000e24000802007f */
[----:B0-----:R-:W-:Y:S05]  /*9b80*/  @!P1 BRA `(.L_x_17) ;  /* 0xfffffffc00f09947 */ /* 0x001fea000383ffff */
[----:B------:R-:W-:Y:S05]  /*9b90*/  BRA `(.L_x_16) ;  /* 0xffffff7400c07947 */ /* 0x000fea000383ffff */
.L_x_22:
[----:B-1----:R1:W3:Y:S02]  /*9ba0*/  SYNCS.PHASECHK.TRANS64.TRYWAIT P1, [R5+URZ], R4 ;  /* 0x00000004050075a7 */ /* 0x0022e4000802017f */
[----:B---3--:R-:W-:Y:S05]  /*9bb0*/  @!P1 NANOSLEEP.SYNCS 0x989680 ;  /* 0x009896800000995d */ /* 0x008fea0003900000 */
[----:B------:R-:W3:Y:S02]  /*9bc0*/  @!P1 SYNCS.PHASECHK.TRANS64 P1, [R5+URZ], R4 ;  /* 0x00000004050095a7 */ /* 0x000ee4000802007f */
[----:B---3--:R-:W-:Y:S05]  /*9bd0*/  @!P1 BRA `(.L_x_22) ;  /* 0xfffffffc00f09947 */ /* 0x008fea000383ffff */
[----:B------:R-:W-:Y:S05]  /*9be0*/  BRA `(.L_x_21) ;  /* 0xffffff7800547947 */ /* 0x000fea000383ffff */
.L_x_295:
[----:B------:R-:W-:Y:S01]  /*9bf0*/  BSSY B1, `(.L_x_317) ;  /* 0x0000006000017945 */ /* 0x000fe20003800000 */
[----:B------:R-:W-:-:S07]  /*9c00*/  IMAD.MOV.U32 R15, RZ, RZ, -0x1 ;  /* 0xffffffffff0f7424 */ /* 0x000fce00078e00ff */
[----:B------:R-:W-:Y:S05]  /*9c10*/  WARPSYNC.COLLECTIVE R15, `(.L_x_318) ;  /* 0x000000000f0c7348 */ /* 0x000fea0003c00000 */
[----:B------:R-:W-:Y:S02]  /*9c20*/  ELECT P6, UR62, PT ;  /* 0x00000000003e782f */ /* 0x000fe400038c0000 */
[----:B------:R-:W-:Y:S01]  /*9c30*/  MOV R14, UR62 ;  /* 0x0000003e000e7c02 */ /* 0x000fe20008000f00 */
[----:B------:R-:W-:Y:S10]  /*9c40*/  ENDCOLLECTIVE ;  /* 0x000000000000791b */ /* 0x000ff40003800000 */
.L_x_318:
[----:B------:R-:W-:Y:S05]  /*9c50*/  BSYNC B1 ;  /* 0x0000000000017941 */ /* 0x000fea0003800000 */
.L_x_317:
[----:B------:R-:W-:Y:S05]  /*9c60*/  BRA `(.L_x_319) ;  /* 0xfffffff000047947 */ /* 0x000fea000383ffff */
.L_x_298:
[----:B0-----:R0:W1:Y:S02]  /*9c70*/  SYNCS.PHASECHK.TRANS64.TRYWAIT P1, [R14+URZ+0x30], R7 ;  /* 0x000030070e0075a7 */ /* 0x001064000802017f */
[----:B-1----:R-:W-:Y:S05]  /*9c80*/  @!P1 NANOSLEEP.SYNCS 0x989680 ;  /* 0x009896800000995d */ /* 0x002fea0003900000 */
[----:B------:R-:W1:Y:S02]  /*9c90*/  @!P1 SYNCS.PHASECHK.TRANS64 P1, [R14+URZ+0x30], R7 ;  /* 0x000030070e0095a7 */ /* 0x000e64000802007f */
[----:B-1----:R-:W-:Y:S05]  /*9ca0*/  @!P1 BRA `(.L_x_298) ;  /* 0xfffffffc00f09947 */ /* 0x002fea000383ffff */
[----:B------:R-:W-:Y:S05]  /*9cb0*/  BRA `(.L_x_320) ;  /* 0xfffffff000387947 */ /* 0x000fea000383ffff */
.L_x_307:
[----:B------:R-:W-:Y:S01]  /*9cc0*/  BSSY B0, `(.L_x_321) ;  /* 0x0000006000007945 */ /* 0x000fe20003800000 */
[----:B------:R-:W-:-:S07]  /*9cd0*/  IMAD.MOV.U32 R15, RZ, RZ, -0x1 ;  /* 0xffffffffff0f7424 */ /* 0x000fce00078e00ff */
[----:B------:R-:W-:Y:S05]  /*9ce0*/  WARPSYNC.COLLECTIVE R15, `(.L_x_322) ;  /* 0x000000000f0c7348 */ /* 0x000fea0003c00000 */
[----:B------:R-:W-:Y:S02]  /*9cf0*/  ELECT P6, UR62, PT ;  /* 0x00000000003e782f */ /* 0x000fe400038c0000 */
[----:B------:R-:W-:Y:S01]  /*9d00*/  MOV R14, UR62 ;  /* 0x0000003e000e7c02 */ /* 0x000fe20008000f00 */
[----:B------:R-:W-:Y:S10]  /*9d10*/  ENDCOLLECTIVE ;  /* 0x000000000000791b */ /* 0x000ff40003800000 */
.L_x_322:
[----:B------:R-:W-:Y:S05]  /*9d20*/  BSYNC B0 ;  /* 0x0000000000007941 */ /* 0x000fea0003800000 */
.L_x_321:
[----:B------:R-:W-:Y:S05]  /*9d30*/  BRA `(.L_x_323) ;  /* 0xfffffff800887947 */ /* 0x000fea000383ffff */
.L_x_311:
[----:B0-----:R0:W1:Y:S02]  /*9d40*/  SYNCS.PHASECHK.TRANS64.TRYWAIT P0, [R7+URZ], R2 ;  /* 0x00000002070075a7 */ /* 0x001064000800017f */
[----:B-1----:R-:W-:Y:S05]  /*9d50*/  @!P0 NANOSLEEP.SYNCS 0x989680 ;  /* 0x009896800000895d */ /* 0x002fea0003900000 */
[----:B------:R-:W1:Y:S02]  /*9d60*/  @!P0 SYNCS.PHASECHK.TRANS64 P0, [R7+URZ], R2 ;  /* 0x00000002070085a7 */ /* 0x000e64000800007f */
[----:B-1----:R-:W-:Y:S05]  /*9d70*/  @!P0 BRA `(.L_x_311) ;  /* 0xfffffffc00f08947 */ /* 0x002fea000383ffff */
[----:B------:R-:W-:Y:S05]  /*9d80*/  BRA `(.L_x_324) ;  /* 0xfffffff800c87947 */ /* 0x000fea000383ffff */
.L_x_312:
[----:B0-----:R0:W1:Y:S02]  /*9d90*/  SYNCS.PHASECHK.TRANS64.TRYWAIT P0, [R9+URZ], R4 ;  /* 0x00000004090075a7 */ /* 0x001064000800017f */
[----:B-1----:R-:W-:Y:S05]  /*9da0*/  @!P0 NANOSLEEP.SYNCS 0x989680 ;  /* 0x009896800000895d */ /* 0x002fea0003900000 */
[----:B------:R-:W1:Y:S02]  /*9db0*/  @!P0 SYNCS.PHASECHK.TRANS64 P0, [R9+URZ], R4 ;  /* 0x00000004090085a7 */ /* 0x000e64000800007f */
[----:B-1----:R-:W-:Y:S05]  /*9dc0*/  @!P0 BRA `(.L_x_312) ;  /* 0xfffffffc00f08947 */ /* 0x002fea000383ffff */
[----:B------:R-:W-:Y:S05]  /*9dd0*/  BRA `(.L_x_325) ;  /* 0xfffffff800d87947 */ /* 0x000fea000383ffff */
.L_x_313:
[----:B0-----:R0:W1:Y:S02]  /*9de0*/  SYNCS.PHASECHK.TRANS64.TRYWAIT P0, [R6+URZ], R5 ;  /* 0x00000005060075a7 */ /* 0x001064000800017f */
[----:B-1----:R-:W-:Y:S05]  /*9df0*/  @!P0 NANOSLEEP.SYNCS 0x989680 ;  /* 0x009896800000895d */ /* 0x002fea0003900000 */
[----:B------:R-:W1:Y:S02]  /*9e00*/  @!P0 SYNCS.PHASECHK.TRANS64 P0, [R6+URZ], R5 ;  /* 0x00000005060085a7 */ /* 0x000e64000800007f */
[----:B-1----:R-:W-:Y:S05]  /*9e10*/  @!P0 BRA `(.L_x_313) ;  /* 0xfffffffc00f08947 */ /* 0x002fea000383ffff */
[----:B------:R-:W-:Y:S05]  /*9e20*/  BRA `(.L_x_326) ;  /* 0xfffffff800e87947 */ /* 0x000fea000383ffff */
.L_x_314:
[----:B0-----:R0:W1:Y:S02]  /*9e30*/  SYNCS.PHASECHK.TRANS64.TRYWAIT P0, [R9+URZ], R4 ;  /* 0x00000004090075a7 */ /* 0x001064000800017f */
[----:B-1----:R-:W-:Y:S05]  /*9e40*/  @!P0 NANOSLEEP.SYNCS 0x989680 ;  /* 0x009896800000895d */ /* 0x002fea0003900000 */
[----:B------:R-:W1:Y:S02]  /*9e50*/  @!P0 SYNCS.PHASECHK.TRANS64 P0, [R9+URZ], R4 ;  /* 0x00000004090085a7 */ /* 0x000e64000800007f */
[----:B-1----:R-:W-:Y:S05]  /*9e60*/  @!P0 BRA `(.L_x_314) ;  /* 0xfffffffc00f08947 */ /* 0x002fea000383ffff */
[----:B------:R-:W-:Y:S05]  /*9e70*/  BRA `(.L_x_327) ;  /* 0xfffffff800f87947 */ /* 0x000fea000383ffff */
.L_x_315:
[----:B-1----:R1:W2:Y:S02]  /*9e80*/  SYNCS.PHASECHK.TRANS64.TRYWAIT P0, [R6+URZ], R5 ;  /* 0x00000005060075a7 */ /* 0x0022a4000800017f */
[----:B--2---:R-:W-:Y:S05]  /*9e90*/  @!P0 NANOSLEEP.SYNCS 0x989680 ;  /* 0x009896800000895d */ /* 0x004fea0003900000 */
[----:B------:R-:W2:Y:S02]  /*9ea0*/  @!P0 SYNCS.PHASECHK.TRANS64 P0, [R6+URZ], R5 ;  /* 0x00000005060085a7 */ /* 0x000ea4000800007f */
[----:B--2---:R-:W-:Y:S05]  /*9eb0*/  @!P0 BRA `(.L_x_315) ;  /* 0xfffffffc00f08947 */ /* 0x004fea000383ffff */
[----:B------:R-:W-:Y:S05]  /*9ec0*/  BRA `(.L_x_328) ;  /* 0xfffffffc00007947 */ /* 0x000fea000383ffff */
.L_x_329:
[----:B------:R-:W-:-:S00]  /*9ed0*/  BRA `(.L_x_329) ;  /* 0xfffffffc00fc7947 */ /* 0x000fc0000383ffff */
[----:B------:R-:W-:-:S00]  /*9ee0*/  NOP ;  /* 0x0000000000007918 */ /* 0x000fc00000000000 */
        /* <DEDUP_REMOVED lines=9> */
.L_x_330:


//--------------------- .nv.global.init           --------------------------
	.section	.nv.global.init,"aw",@progbits
.nv.global.init:
	.type		$str$22,@object
	.size		$str$22,($str$23 - $str$22)
$str$22:
        /*0000*/ 	.byte	0x6b, 0x5f, 0x74, 0x69, 0x6c, 0x65, 0x5f, 0x63, 0x6f, 0x75, 0x6e, 0x74, 0x20, 0x3e, 0x3d, 0x20
        /*0010*/ 	.byte	0x31, 0x00
	.type		$str$23,@object
	.size		$str$23,(__unnamed_1 - $str$23)
$str$23:
        /*0012*/ 	.byte	0x2f, 0x74, 0x6d, 0x70, 0x2f, 0x63, 0x75, 0x74, 0x6c, 0x61, 0x73, 0x73, 0x5f, 0x73, 0x77, 0x65
        /*0022*/ 	.byte	0x65, 0x70, 0x5f, 0x73, 0x72, 0x63, 0x2f, 0x69, 0x6e, 0x63, 0x6c, 0x75, 0x64, 0x65, 0x2f, 0x63
        /*0032*/ 	.byte	0x75, 0x74, 0x6c, 0x61, 0x73, 0x73, 0x2f, 0x67, 0x65, 0x6d, 0x6d, 0x2f, 0x63, 0x6f, 0x6c, 0x6c
        /*0042*/ 	.byte	0x65, 0x63, 0x74, 0x69, 0x76, 0x65, 0x2f, 0x73, 0x6d, 0x39, 0x30, 0x5f, 0x6d, 0x6d, 0x61, 0x5f
        /*0052*/ 	.byte	0x74, 0x6d, 0x61, 0x5f, 0x67, 0x6d, 0x6d, 0x61, 0x5f, 0x73, 0x73, 0x5f, 0x77, 0x61, 0x72, 0x70
        /*0062*/ 	.byte	0x73, 0x70, 0x65, 0x63, 0x69, 0x61, 0x6c, 0x69, 0x7a, 0x65, 0x64, 0x2e, 0x68, 0x70, 0x70, 0x00
	.type		__unnamed_1,@object
	.size		__unnamed_1,(.L_0 - __unnamed_1)
__unnamed_1:
        /*0072*/ 	.byte	0x76, 0x6f, 0x69, 0x64, 0x20, 0x63, 0x75, 0x74, 0x6c, 0x61, 0x73, 0x73, 0x3a, 0x3a, 0x67, 0x65
        /* <DEDUP_REMOVED lines=172> */
.L_0:


//--------------------- .nv.shared._ZN7cutlass13device_kernelINS_4gemm6kernel13GemmUniversalIN4cute5tupleIJiiiiEEENS1_10collective13CollectiveMmaINS1_34MainloopSm90TmaGmmaWarpSpecializedILi6ENS5_IJNS4_1CILi1EEESB_SB_EEENS1_35KernelTmaWarpSpecializedCooperativeEEENS5_IJNSA_ILi128EEENSA_ILi256EEENSA_ILi32EEEEEEaNS5_IJlSB_lEEEaSJ_NS4_8TiledMMAINS4_8MMA_AtomIJNS4_4SM904GMMA27MMA_64x256x32_S32S8S8_SS_TNEEEENS4_6LayoutINS5_IJNSA_ILi2EEESB_SB_EEENS5_IJSB_NSA_ILi0EEEST_EEEEENS5_IJNS4_10UnderscoreESW_SW_EEEEENS4_13SM90_TMA_LOADENS4_14ComposedLayoutINS4_7SwizzleILi1ELi4ELi3EEENS4_18smem_ptr_flag_bitsILi8EEENSQ_INS5_IJNSA_ILi8EEESH_EEENS5_IJSH_SB_EEEEEEEvNS4_8identityESZ_S19_vS1A_EENS_8epilogue10collective6detail29Sm90TmaWarpSpecializedAdapterINS1D_15DefaultEpilogueIaSJ_SJ_NS1C_6thread17LinearCombinationIaLi1EiiLNS1H_9ScaleType4KindE0ELNS_15FloatRoundStyleE2EaEENS1_15EpilogueDefaultEEEEEvvEEEEvNT_6ParamsE --------------------------
	.section	.nv.shared._ZN7cutlass13device_kernelINS_4gemm6kernel13GemmUniversalIN4cute5tupleIJiiiiEEENS1_10collective13CollectiveMmaINS1_34MainloopSm90TmaGmmaWarpSpecializedILi6ENS5_IJNS4_1CILi1EEESB_SB_EEENS1_35KernelTmaWarpSpecializedCooperativeEEENS5_IJNSA_ILi128EEENSA_ILi256EEENSA_ILi32EEEEEEaNS5_IJlSB_lEEEaSJ_NS4_8TiledMMAINS4_8MMA_AtomIJNS4_4SM904GMMA27MMA_64x256x32_S32S8S8_SS_TNEEEENS4_6LayoutINS5_IJNSA_ILi2EEESB_SB_EEENS5_IJSB_NSA_ILi0EEEST_EEEEENS5_IJNS4_10UnderscoreESW_SW_EEEEENS4_13SM90_TMA_LOADENS4_14ComposedLayoutINS4_7SwizzleILi1ELi4ELi3EEENS4_18smem_ptr_flag_bitsILi8EEENSQ_INS5_IJNSA_ILi8EEESH_EEENS5_IJSH_SB_EEEEEEEvNS4_8identityESZ_S19_vS1A_EENS_8epilogue10collective6detail29Sm90TmaWarpSpecializedAdapterINS1D_15DefaultEpilogueIaSJ_SJ_NS1C_6thread17LinearCombinationIaLi1EiiLNS1H_9ScaleType4KindE0ELNS_15FloatRoundStyleE2EaEENS1_15EpilogueDefaultEEEEEvvEEEEvNT_6ParamsE,"aw",@nobits
	.sectionflags	@""
	.align	16
	.zero		1024


//--------------------- .nv.shared.reserved.0     --------------------------
	.section	.nv.shared.reserved.0,"aw",@nobits
	.weak		__nv_reservedSMEM_offset_0_alias
	.size		__nv_reservedSMEM_offset_0_alias, 0, 0
	.other		__nv_reservedSMEM_offset_0_alias,@"STO_CUDA_RESERVED_SHARED STV_DEFAULT"
__nv_reservedSMEM_offset_0_alias:
	.zero		0


//--------------------- .nv.global                --------------------------
	.section	.nv.global,"aw",@nobits
.nv.global:
	.type		_ZN40_INTERNAL_a3535c44_4_k_cu_760a3b60_208484cute1_E,@object
	.size		_ZN40_INTERNAL_a3535c44_4_k_cu_760a3b60_208484cute1_E,(_ZN40_INTERNAL_a3535c44_4_k_cu_760a3b60_208484cuda3std3__45__cpo6cbeginE - _ZN40_INTERNAL_a3535c44_4_k_cu_760a3b60_208484cute1_E)
_ZN40_INTERNAL_a3535c44_4_k_cu_760a3b60_208484cute1_E:
	.zero		1
	.type		_ZN40_INTERNAL_a3535c44_4_k_cu_760a3b60_208484cuda3std3__45__cpo6cbeginE,@object
	.size		_ZN40_INTERNAL_a3535c44_4_k_cu_760a3b60_208484cuda3std3__45__cpo6cbeginE,(_ZN40_INTERNAL_a3535c44_4_k_cu_760a3b60_208484cuda3std3__48in_placeE - _ZN40_INTERNAL_a3535c44_4_k_cu_760a3b60_208484cuda3std3__45__cpo6cbeginE)
_ZN40_INTERNAL_a3535c44_4_k_cu_760a3b60_208484cuda3std3__45__cpo6cbeginE:
	.zero		1
	.type		_ZN40_INTERNAL_a3535c44_4_k_cu_760a3b60_208484cuda3std3__48in_placeE,@object
	.size		_ZN40_INTERNAL_a3535c44_4_k_cu_760a3b60_208484cuda3std3__48in_placeE,(_ZN40_INTERNAL_a3535c44_4_k_cu_760a3b60_208484cuda3std6ranges3__45__cpo9iter_moveE - _ZN40_INTERNAL_a3535c44_4_k_cu_760a3b60_208484cuda3std3__48in_placeE)
_ZN40_INTERNAL_a3535c44_4_k_cu_760a3b60_208484cuda3std3__48in_placeE:
	.zero		1
	.type		_ZN40_INTERNAL_a3535c44_4_k_cu_760a3b60_208484cuda3std6ranges3__45__cpo9iter_moveE,@object
	.size		_ZN40_INTERNAL_a3535c44_4_k_cu_760a3b60_208484cuda3std6ranges3__45__cpo9iter_moveE,(_ZN40_INTERNAL_a3535c44_4_k_cu_760a3b60_208484cuda3std3__45__cpo5beginE - _ZN40_INTERNAL_a3535c44_4_k_cu_760a3b60_208484cuda3std6ranges3__45__cpo9iter_moveE)
_ZN40_INTERNAL_a3535c44_4_k_cu_760a3b60_208484cuda3std6ranges3__45__cpo9iter_moveE:
	.zero		1
	.type		_ZN40_INTERNAL_a3535c44_4_k_cu_760a3b60_208484cuda3std3__45__cpo5beginE,@object
	.size		_ZN40_INTERNAL_a3535c44_4_k_cu_760a3b60_208484cuda3std3__45__cpo5beginE,(_ZN40_INTERNAL_a3535c44_4_k_cu_760a3b60_208484cuda3std3__442_GLOBAL__N__a3535c44_4_k_cu_760a3b60_208486ignoreE - _ZN40_INTERNAL_a3535c44_4_k_cu_760a3b60_208484cuda3std3__45__cpo5beginE)
_ZN40_INTERNAL_a3535c44_4_k_cu_760a3b60_208484cuda3std3__45__cpo5beginE:
	.zero		1
	.type		_ZN40_INTERNAL_a3535c44_4_k_cu_760a3b60_208484cuda3std3__442_GLOBAL__N__a3535c44_4_k_cu_760a3b60_208486ignoreE,@object
	.size		_ZN40_INTERNAL_a3535c44_4_k_cu_760a3b60_208484cuda3std3__442_GLOBAL__N__a3535c44_4_k_cu_760a3b60_208486ignoreE,(_ZN40_INTERNAL_a3535c44_4_k_cu_760a3b60_208484cute7productE - _ZN40_INTERNAL_a3535c44_4_k_cu_760a3b60_208484cuda3std3__442_GLOBAL__N__a3535c44_4_k_cu_760a3b60_208486ignoreE)
_ZN40_INTERNAL_a3535c44_4_k_cu_760a3b60_208484cuda3std3__442_GLOBAL__N__a3535c44_4_k_cu_760a3b60_208486ignoreE:
	.zero		1
	.type		_ZN40_INTERNAL_a3535c44_4_k_cu_760a3b60_208484cute7productE,@object
	.size		_ZN40_INTERNAL_a3535c44_4_k_cu_760a3b60_208484cute7productE,(_ZN40_INTERNAL_a3535c44_4_k_cu_760a3b60_208484cuda3std3__45__cpo3endE - _ZN40_INTERNAL_a3535c44_4_k_cu_760a3b60_208484cute7productE)
_ZN40_INTERNAL_a3535c44_4_k_cu_760a3b60_208484cute7productE:
	.zero		1
	.type		_ZN40_INTERNAL_a3535c44_4_k_cu_760a3b60_208484cuda3std3__45__cpo3endE,@object
	.size		_ZN40_INTERNAL_a3535c44_4_k_cu_760a3b60_208484cuda3std3__45__cpo3endE,(_ZN40_INTERNAL_a3535c44_4_k_cu_760a3b60_208484cuda3std3__419piecewise_constructE - _ZN40_INTERNAL_a3535c44_4_k_cu_760a3b60_208484cuda3std3__45__cpo3endE)
_ZN40_INTERNAL_a3535c44_4_k_cu_760a3b60_208484cuda3std3__45__cpo3endE:
	.zero		1
	.type		_ZN40_INTERNAL_a3535c44_4_k_cu_760a3b60_208484cuda3std3__419piecewise_constructE,@object
	.size		_ZN40_INTERNAL_a3535c44_4_k_cu_760a3b60_208484cuda3std3__419piecewise_constructE,(_ZN40_INTERNAL_a3535c44_4_k_cu_760a3b60_208484cuda3std3__45__cpo4cendE - _ZN40_INTERNAL_a3535c44_4_k_cu_760a3b60_208484cuda3std3__419piecewise_constructE)
_ZN40_INTERNAL_a3535c44_4_k_cu_760a3b60_208484cuda3std3__419piecewise_constructE:
	.zero		1
	.type		_ZN40_INTERNAL_a3535c44_4_k_cu_760a3b60_208484cuda3std3__45__cpo4cendE,@object
	.size		_ZN40_INTERNAL_a3535c44_4_k_cu_760a3b60_208484cuda3std3__45__cpo4cendE,(_ZN40_INTERNAL_a3535c44_4_k_cu_760a3b60_208484cuda3std6ranges3__45__cpo4swapE - _ZN40_INTERNAL_a3535c44_4_k_cu_760a3b60_208484cuda3std3__45__cpo4cendE)
_ZN40_INTERNAL_a3535c44_4_k_cu_760a3b60_208484cuda3std3__45__cpo4cendE:
	.zero		1
	.type		_ZN40_INTERNAL_a3535c44_4_k_cu_760a3b60_208484cuda3std6ranges3__45__cpo4swapE,@object
	.size		_ZN40_INTERNAL_a3535c44_4_k_cu_760a3b60_208484cuda3std6ranges3__45__cpo4swapE,(.L_8 - _ZN40_INTERNAL_a3535c44_4_k_cu_760a3b60_208484cuda3std6ranges3__45__cpo4swapE)
_ZN40_INTERNAL_a3535c44_4_k_cu_760a3b60_208484cuda3std6ranges3__45__cpo4swapE:
	.zero		1
.L_8:


//--------------------- .nv.constant0._ZN7cutlass13device_kernelINS_4gemm6kernel13GemmUniversalIN4cute5tupleIJiiiiEEENS1_10collective13CollectiveMmaINS1_34MainloopSm90TmaGmmaWarpSpecializedILi6ENS5_IJNS4_1CILi1EEESB_SB_EEENS1_35KernelTmaWarpSpecializedCooperativeEEENS5_IJNSA_ILi128EEENSA_ILi256EEENSA_ILi32EEEEEEaNS5_IJlSB_lEEEaSJ_NS4_8TiledMMAINS4_8MMA_AtomIJNS4_4SM904GMMA27MMA_64x256x32_S32S8S8_SS_TNEEEENS4_6LayoutINS5_IJNSA_ILi2EEESB_SB_EEENS5_IJSB_NSA_ILi0EEEST_EEEEENS5_IJNS4_10UnderscoreESW_SW_EEEEENS4_13SM90_TMA_LOADENS4_14ComposedLayoutINS4_7SwizzleILi1ELi4ELi3EEENS4_18smem_ptr_flag_bitsILi8EEENSQ_INS5_IJNSA_ILi8EEESH_EEENS5_IJSH_SB_EEEEEEEvNS4_8identityESZ_S19_vS1A_EENS_8epilogue10collective6detail29Sm90TmaWarpSpecializedAdapterINS1D_15DefaultEpilogueIaSJ_SJ_NS1C_6thread17LinearCombinationIaLi1EiiLNS1H_9ScaleType4KindE0ELNS_15FloatRoundStyleE2EaEENS1_15EpilogueDefaultEEEEEvvEEEEvNT_6ParamsE --------------------------
	.section	.nv.constant0._ZN7cutlass13device_kernelINS_4gemm6kernel13GemmUniversalIN4cute5tupleIJiiiiEEENS1_10collective13CollectiveMmaINS1_34MainloopSm90TmaGmmaWarpSpecializedILi6ENS5_IJNS4_1CILi1EEESB_SB_EEENS1_35KernelTmaWarpSpecializedCooperativeEEENS5_IJNSA_ILi128EEENSA_ILi256EEENSA_ILi32EEEEEEaNS5_IJlSB_lEEEaSJ_NS4_8TiledMMAINS4_8MMA_AtomIJNS4_4SM904GMMA27MMA_64x256x32_S32S8S8_SS_TNEEEENS4_6LayoutINS5_IJNSA_ILi2EEESB_SB_EEENS5_IJSB_NSA_ILi0EEEST_EEEEENS5_IJNS4_10UnderscoreESW_SW_EEEEENS4_13SM90_TMA_LOADENS4_14ComposedLayoutINS4_7SwizzleILi1ELi4ELi3EEENS4_18smem_ptr_flag_bitsILi8EEENSQ_INS5_IJNSA_ILi8EEESH_EEENS5_IJSH_SB_EEEEEEEvNS4_8identityESZ_S19_vS1A_EENS_8epilogue10collective6detail29Sm90TmaWarpSpecializedAdapterINS1D_15DefaultEpilogueIaSJ_SJ_NS1C_6thread17LinearCombinationIaLi1EiiLNS1H_9ScaleType4KindE0ELNS_15FloatRoundStyleE2EaEENS1_15EpilogueDefaultEEEEEvvEEEEvNT_6ParamsE,"a",@progbits
	.sectionflags	@""
	.align	4
.nv.constant0._ZN7cutlass13device_kernelINS_4gemm6kernel13GemmUniversalIN4cute5tupleIJiiiiEEENS1_10collective13CollectiveMmaINS1_34MainloopSm90TmaGmmaWarpSpecializedILi6ENS5_IJNS4_1CILi1EEESB_SB_EEENS1_35KernelTmaWarpSpecializedCooperativeEEENS5_IJNSA_ILi128EEENSA_ILi256EEENSA_ILi32EEEEEEaNS5_IJlSB_lEEEaSJ_NS4_8TiledMMAINS4_8MMA_AtomIJNS4_4SM904GMMA27MMA_64x256x32_S32S8S8_SS_TNEEEENS4_6LayoutINS5_IJNSA_ILi2EEESB_SB_EEENS5_IJSB_NSA_ILi0EEEST_EEEEENS5_IJNS4_10UnderscoreESW_SW_EEEEENS4_13SM90_TMA_LOADENS4_14ComposedLayoutINS4_7SwizzleILi1ELi4ELi3EEENS4_18smem_ptr_flag_bitsILi8EEENSQ_INS5_IJNSA_ILi8EEESH_EEENS5_IJSH_SB_EEEEEEEvNS4_8identityESZ_S19_vS1A_EENS_8epilogue10collective6detail29Sm90TmaWarpSpecializedAdapterINS1D_15DefaultEpilogueIaSJ_SJ_NS1C_6thread17LinearCombinationIaLi1EiiLNS1H_9ScaleType4KindE0ELNS_15FloatRoundStyleE2EaEENS1_15EpilogueDefaultEEEEEvvEEEEvNT_6ParamsE:
	.zero		1664


//--------------------- SYMBOLS --------------------------

	.type		.nv.reservedSmem.offset0,@object
	.size		.nv.reservedSmem.offset0,0x4
	.type		__assertfail,@function
